//
// Generated by NVIDIA NVVM Compiler
//
// Compiler Build ID: CL-36424714
// Cuda compilation tools, release 13.0, V13.0.88
// Based on NVVM 20.0.0
//

.version 9.0
.target sm_100
.address_size 64

	// .globl	SeqSoftmaxConvBackwardDoubleChar

.visible .entry SeqSoftmaxConvBackwardDoubleChar(
	.param .u64 .ptr .align 1 SeqSoftmaxConvBackwardDoubleChar_param_0,
	.param .u64 .ptr .align 1 SeqSoftmaxConvBackwardDoubleChar_param_1,
	.param .u64 .ptr .align 1 SeqSoftmaxConvBackwardDoubleChar_param_2,
	.param .u32 SeqSoftmaxConvBackwardDoubleChar_param_3,
	.param .u32 SeqSoftmaxConvBackwardDoubleChar_param_4
)
{
	.reg .pred 	%p<10>;
	.reg .b16 	%rs<2>;
	.reg .b32 	%r<106>;
	.reg .b64 	%rd<28>;
	.reg .b64 	%fd<3>;

	ld.param.u64 	%rd3, [SeqSoftmaxConvBackwardDoubleChar_param_0];
	ld.param.u64 	%rd4, [SeqSoftmaxConvBackwardDoubleChar_param_1];
	ld.param.u64 	%rd5, [SeqSoftmaxConvBackwardDoubleChar_param_2];
	ld.param.u32 	%r36, [SeqSoftmaxConvBackwardDoubleChar_param_3];
	ld.param.u32 	%r37, [SeqSoftmaxConvBackwardDoubleChar_param_4];
	cvta.to.global.u64 	%rd1, %rd4;
	cvta.to.global.u64 	%rd2, %rd5;
	ld.global.u32 	%r38, [%rd2];
	ld.global.u32 	%r1, [%rd2+4];
	ld.global.u32 	%r2, [%rd2+8];
	ld.global.u32 	%r3, [%rd2+12];
	ld.global.u32 	%r4, [%rd2+16];
	ld.global.u32 	%r5, [%rd2+20];
	ld.global.u32 	%r6, [%rd2+24];
	mov.u32 	%r39, %ctaid.x;
	mov.u32 	%r40, %ntid.x;
	mov.u32 	%r41, %tid.x;
	mad.lo.s32 	%r7, %r39, %r40, %r41;
	mul.lo.s32 	%r42, %r2, %r38;
	mul.lo.s32 	%r43, %r42, %r3;
	mul.lo.s32 	%r44, %r43, %r5;
	mul.lo.s32 	%r45, %r44, %r6;
	setp.ge.s32 	%p1, %r7, %r45;
	@%p1 bra 	$L__BB0_11;
	cvta.to.global.u64 	%rd6, %rd3;
	ld.global.u32 	%r46, [%rd2+40];
	ld.global.u32 	%r47, [%rd2+36];
	ld.global.u32 	%r48, [%rd2+32];
	ld.global.u32 	%r49, [%rd2+28];
	div.s32 	%r50, %r7, %r3;
	mul.lo.s32 	%r51, %r50, %r3;
	sub.s32 	%r8, %r7, %r51;
	rem.s32 	%r9, %r50, %r2;
	sub.s32 	%r52, %r7, %r9;
	div.s32 	%r53, %r52, %r2;
	div.s32 	%r54, %r53, %r6;
	mul.lo.s32 	%r55, %r54, %r6;
	sub.s32 	%r10, %r53, %r55;
	div.s32 	%r12, %r54, %r5;
	mul.lo.s32 	%r56, %r12, %r5;
	sub.s32 	%r11, %r54, %r56;
	mad.lo.s32 	%r57, %r9, %r47, %r36;
	add.s32 	%r58, %r57, %r11;
	mad.lo.s32 	%r59, %r12, %r49, %r58;
	mad.lo.s32 	%r60, %r8, %r46, %r37;
	add.s32 	%r61, %r60, %r10;
	mad.lo.s32 	%r62, %r59, %r48, %r61;
	cvt.s64.s32 	%rd7, %r62;
	add.s64 	%rd8, %rd6, %rd7;
	ld.global.s8 	%rs1, [%rd8];
	setp.gt.s16 	%p2, %rs1, -1;
	@%p2 bra 	$L__BB0_12;
	setp.lt.s32 	%p3, %r4, 1;
	@%p3 bra 	$L__BB0_11;
	mul.lo.s32 	%r13, %r12, %r1;
	add.s32 	%r14, %r13, %r10;
	and.b32  	%r15, %r4, 3;
	setp.lt.u32 	%p4, %r4, 4;
	mov.b32 	%r105, 0;
	@%p4 bra 	$L__BB0_6;
	and.b32  	%r105, %r4, 2147483644;
	neg.s32 	%r103, %r105;
	add.s32 	%r70, %r5, %r11;
	mad.lo.s32 	%r71, %r6, %r70, %r14;
	mad.lo.s32 	%r72, %r2, %r71, %r9;
	mad.lo.s32 	%r102, %r3, %r72, %r8;
	mul.lo.s32 	%r73, %r5, %r6;
	mul.lo.s32 	%r74, %r73, %r2;
	mul.lo.s32 	%r75, %r74, %r3;
	shl.b32 	%r19, %r75, 2;
	shl.b32 	%r76, %r5, 1;
	add.s32 	%r77, %r11, %r76;
	mad.lo.s32 	%r78, %r6, %r77, %r14;
	mad.lo.s32 	%r79, %r2, %r78, %r9;
	mad.lo.s32 	%r101, %r3, %r79, %r8;
	mad.lo.s32 	%r80, %r5, 3, %r11;
	mad.lo.s32 	%r81, %r6, %r80, %r14;
	mad.lo.s32 	%r82, %r2, %r81, %r9;
	mad.lo.s32 	%r100, %r3, %r82, %r8;
	mad.lo.s32 	%r83, %r6, %r11, %r10;
	add.s32 	%r84, %r83, %r13;
	mad.lo.s32 	%r85, %r2, %r84, %r9;
	mad.lo.s32 	%r99, %r3, %r85, %r8;
$L__BB0_5:
	.pragma "nounroll";
	mul.wide.s32 	%rd11, %r99, 8;
	add.s64 	%rd12, %rd1, %rd11;
	mov.b64 	%rd13, 0;
	st.global.u64 	[%rd12], %rd13;
	mul.wide.s32 	%rd14, %r102, 8;
	add.s64 	%rd15, %rd1, %rd14;
	st.global.u64 	[%rd15], %rd13;
	mul.wide.s32 	%rd16, %r101, 8;
	add.s64 	%rd17, %rd1, %rd16;
	st.global.u64 	[%rd17], %rd13;
	mul.wide.s32 	%rd18, %r100, 8;
	add.s64 	%rd19, %rd1, %rd18;
	st.global.u64 	[%rd19], %rd13;
	add.s32 	%r103, %r103, 4;
	add.s32 	%r102, %r102, %r19;
	add.s32 	%r101, %r101, %r19;
	add.s32 	%r100, %r100, %r19;
	add.s32 	%r99, %r99, %r19;
	setp.eq.s32 	%p5, %r103, 0;
	@%p5 bra 	$L__BB0_6;
	bra.uni 	$L__BB0_5;
$L__BB0_6:
	setp.eq.s32 	%p6, %r15, 0;
	@%p6 bra 	$L__BB0_11;
	setp.eq.s32 	%p7, %r15, 1;
	@%p7 bra 	$L__BB0_9;
	mad.lo.s32 	%r86, %r105, %r5, %r11;
	mad.lo.s32 	%r87, %r86, %r6, %r14;
	mad.lo.s32 	%r88, %r87, %r2, %r9;
	mad.lo.s32 	%r89, %r88, %r3, %r8;
	mul.wide.s32 	%rd20, %r89, 8;
	add.s64 	%rd21, %rd1, %rd20;
	mov.b64 	%rd22, 0;
	st.global.u64 	[%rd21], %rd22;
	add.s32 	%r90, %r86, %r5;
	mad.lo.s32 	%r91, %r90, %r6, %r14;
	mad.lo.s32 	%r92, %r91, %r2, %r9;
	mad.lo.s32 	%r93, %r92, %r3, %r8;
	mul.wide.s32 	%rd23, %r93, 8;
	add.s64 	%rd24, %rd1, %rd23;
	st.global.u64 	[%rd24], %rd22;
	add.s32 	%r105, %r105, 2;
$L__BB0_9:
	and.b32  	%r94, %r4, 1;
	setp.eq.b32 	%p8, %r94, 1;
	not.pred 	%p9, %p8;
	@%p9 bra 	$L__BB0_11;
	mad.lo.s32 	%r95, %r105, %r5, %r11;
	mad.lo.s32 	%r96, %r95, %r6, %r14;
	mad.lo.s32 	%r97, %r96, %r2, %r9;
	mad.lo.s32 	%r98, %r97, %r3, %r8;
	mul.wide.s32 	%rd25, %r98, 8;
	add.s64 	%rd26, %rd1, %rd25;
	mov.b64 	%rd27, 0;
	st.global.u64 	[%rd26], %rd27;
$L__BB0_11:
	ret;
$L__BB0_12:
	cvt.s32.s16 	%r63, %rs1;
	mad.lo.s32 	%r64, %r5, %r63, %r11;
	mad.lo.s32 	%r65, %r12, %r1, %r10;
	mad.lo.s32 	%r66, %r64, %r6, %r65;
	mad.lo.s32 	%r67, %r66, %r2, %r9;
	mad.lo.s32 	%r68, %r67, %r3, %r8;
	mul.wide.s32 	%rd9, %r68, 8;
	add.s64 	%rd10, %rd1, %rd9;
	ld.global.f64 	%fd1, [%rd10];
	add.f64 	%fd2, %fd1, 0dBFF0000000000000;
	st.global.f64 	[%rd10], %fd2;
	bra.uni 	$L__BB0_11;

}
	// .globl	SeqSoftmaxConvBackwardFloatChar
.visible .entry SeqSoftmaxConvBackwardFloatChar(
	.param .u64 .ptr .align 1 SeqSoftmaxConvBackwardFloatChar_param_0,
	.param .u64 .ptr .align 1 SeqSoftmaxConvBackwardFloatChar_param_1,
	.param .u64 .ptr .align 1 SeqSoftmaxConvBackwardFloatChar_param_2,
	.param .u32 SeqSoftmaxConvBackwardFloatChar_param_3,
	.param .u32 SeqSoftmaxConvBackwardFloatChar_param_4
)
{
	.reg .pred 	%p<10>;
	.reg .b16 	%rs<2>;
	.reg .b32 	%r<109>;
	.reg .b32 	%f<3>;
	.reg .b64 	%rd<25>;

	ld.param.u64 	%rd3, [SeqSoftmaxConvBackwardFloatChar_param_0];
	ld.param.u64 	%rd4, [SeqSoftmaxConvBackwardFloatChar_param_1];
	ld.param.u64 	%rd5, [SeqSoftmaxConvBackwardFloatChar_param_2];
	ld.param.u32 	%r36, [SeqSoftmaxConvBackwardFloatChar_param_3];
	ld.param.u32 	%r37, [SeqSoftmaxConvBackwardFloatChar_param_4];
	cvta.to.global.u64 	%rd1, %rd4;
	cvta.to.global.u64 	%rd2, %rd5;
	ld.global.u32 	%r38, [%rd2];
	ld.global.u32 	%r1, [%rd2+4];
	ld.global.u32 	%r2, [%rd2+8];
	ld.global.u32 	%r3, [%rd2+12];
	ld.global.u32 	%r4, [%rd2+16];
	ld.global.u32 	%r5, [%rd2+20];
	ld.global.u32 	%r6, [%rd2+24];
	mov.u32 	%r39, %ctaid.x;
	mov.u32 	%r40, %ntid.x;
	mov.u32 	%r41, %tid.x;
	mad.lo.s32 	%r7, %r39, %r40, %r41;
	mul.lo.s32 	%r42, %r2, %r38;
	mul.lo.s32 	%r43, %r42, %r3;
	mul.lo.s32 	%r44, %r43, %r5;
	mul.lo.s32 	%r45, %r44, %r6;
	setp.ge.s32 	%p1, %r7, %r45;
	@%p1 bra 	$L__BB1_11;
	cvta.to.global.u64 	%rd6, %rd3;
	ld.global.u32 	%r46, [%rd2+40];
	ld.global.u32 	%r47, [%rd2+36];
	ld.global.u32 	%r48, [%rd2+32];
	ld.global.u32 	%r49, [%rd2+28];
	div.s32 	%r50, %r7, %r3;
	mul.lo.s32 	%r51, %r50, %r3;
	sub.s32 	%r8, %r7, %r51;
	rem.s32 	%r9, %r50, %r2;
	sub.s32 	%r52, %r7, %r9;
	div.s32 	%r53, %r52, %r2;
	div.s32 	%r54, %r53, %r6;
	mul.lo.s32 	%r55, %r54, %r6;
	sub.s32 	%r10, %r53, %r55;
	div.s32 	%r12, %r54, %r5;
	mul.lo.s32 	%r56, %r12, %r5;
	sub.s32 	%r11, %r54, %r56;
	mad.lo.s32 	%r57, %r9, %r47, %r36;
	add.s32 	%r58, %r57, %r11;
	mad.lo.s32 	%r59, %r12, %r49, %r58;
	mad.lo.s32 	%r60, %r8, %r46, %r37;
	add.s32 	%r61, %r60, %r10;
	mad.lo.s32 	%r62, %r59, %r48, %r61;
	cvt.s64.s32 	%rd7, %r62;
	add.s64 	%rd8, %rd6, %rd7;
	ld.global.s8 	%rs1, [%rd8];
	setp.gt.s16 	%p2, %rs1, -1;
	@%p2 bra 	$L__BB1_12;
	setp.lt.s32 	%p3, %r4, 1;
	@%p3 bra 	$L__BB1_11;
	mul.lo.s32 	%r13, %r12, %r1;
	add.s32 	%r14, %r13, %r10;
	and.b32  	%r15, %r4, 3;
	setp.lt.u32 	%p4, %r4, 4;
	mov.b32 	%r108, 0;
	@%p4 bra 	$L__BB1_6;
	and.b32  	%r108, %r4, 2147483644;
	neg.s32 	%r106, %r108;
	add.s32 	%r70, %r5, %r11;
	mad.lo.s32 	%r71, %r6, %r70, %r14;
	mad.lo.s32 	%r72, %r2, %r71, %r9;
	mad.lo.s32 	%r105, %r3, %r72, %r8;
	mul.lo.s32 	%r73, %r5, %r6;
	mul.lo.s32 	%r74, %r73, %r2;
	mul.lo.s32 	%r75, %r74, %r3;
	shl.b32 	%r19, %r75, 2;
	shl.b32 	%r76, %r5, 1;
	add.s32 	%r77, %r11, %r76;
	mad.lo.s32 	%r78, %r6, %r77, %r14;
	mad.lo.s32 	%r79, %r2, %r78, %r9;
	mad.lo.s32 	%r104, %r3, %r79, %r8;
	mad.lo.s32 	%r80, %r5, 3, %r11;
	mad.lo.s32 	%r81, %r6, %r80, %r14;
	mad.lo.s32 	%r82, %r2, %r81, %r9;
	mad.lo.s32 	%r103, %r3, %r82, %r8;
	mad.lo.s32 	%r83, %r6, %r11, %r10;
	add.s32 	%r84, %r83, %r13;
	mad.lo.s32 	%r85, %r2, %r84, %r9;
	mad.lo.s32 	%r102, %r3, %r85, %r8;
$L__BB1_5:
	.pragma "nounroll";
	mul.wide.s32 	%rd11, %r102, 4;
	add.s64 	%rd12, %rd1, %rd11;
	mov.b32 	%r86, 0;
	st.global.u32 	[%rd12], %r86;
	mul.wide.s32 	%rd13, %r105, 4;
	add.s64 	%rd14, %rd1, %rd13;
	st.global.u32 	[%rd14], %r86;
	mul.wide.s32 	%rd15, %r104, 4;
	add.s64 	%rd16, %rd1, %rd15;
	st.global.u32 	[%rd16], %r86;
	mul.wide.s32 	%rd17, %r103, 4;
	add.s64 	%rd18, %rd1, %rd17;
	st.global.u32 	[%rd18], %r86;
	add.s32 	%r106, %r106, 4;
	add.s32 	%r105, %r105, %r19;
	add.s32 	%r104, %r104, %r19;
	add.s32 	%r103, %r103, %r19;
	add.s32 	%r102, %r102, %r19;
	setp.eq.s32 	%p5, %r106, 0;
	@%p5 bra 	$L__BB1_6;
	bra.uni 	$L__BB1_5;
$L__BB1_6:
	setp.eq.s32 	%p6, %r15, 0;
	@%p6 bra 	$L__BB1_11;
	setp.eq.s32 	%p7, %r15, 1;
	@%p7 bra 	$L__BB1_9;
	mad.lo.s32 	%r87, %r108, %r5, %r11;
	mad.lo.s32 	%r88, %r87, %r6, %r14;
	mad.lo.s32 	%r89, %r88, %r2, %r9;
	mad.lo.s32 	%r90, %r89, %r3, %r8;
	mul.wide.s32 	%rd19, %r90, 4;
	add.s64 	%rd20, %rd1, %rd19;
	mov.b32 	%r91, 0;
	st.global.u32 	[%rd20], %r91;
	add.s32 	%r92, %r87, %r5;
	mad.lo.s32 	%r93, %r92, %r6, %r14;
	mad.lo.s32 	%r94, %r93, %r2, %r9;
	mad.lo.s32 	%r95, %r94, %r3, %r8;
	mul.wide.s32 	%rd21, %r95, 4;
	add.s64 	%rd22, %rd1, %rd21;
	st.global.u32 	[%rd22], %r91;
	add.s32 	%r108, %r108, 2;
$L__BB1_9:
	and.b32  	%r96, %r4, 1;
	setp.eq.b32 	%p8, %r96, 1;
	not.pred 	%p9, %p8;
	@%p9 bra 	$L__BB1_11;
	mad.lo.s32 	%r97, %r108, %r5, %r11;
	mad.lo.s32 	%r98, %r97, %r6, %r14;
	mad.lo.s32 	%r99, %r98, %r2, %r9;
	mad.lo.s32 	%r100, %r99, %r3, %r8;
	mul.wide.s32 	%rd23, %r100, 4;
	add.s64 	%rd24, %rd1, %rd23;
	mov.b32 	%r101, 0;
	st.global.u32 	[%rd24], %r101;
$L__BB1_11:
	ret;
$L__BB1_12:
	cvt.s32.s16 	%r63, %rs1;
	mad.lo.s32 	%r64, %r5, %r63, %r11;
	mad.lo.s32 	%r65, %r12, %r1, %r10;
	mad.lo.s32 	%r66, %r64, %r6, %r65;
	mad.lo.s32 	%r67, %r66, %r2, %r9;
	mad.lo.s32 	%r68, %r67, %r3, %r8;
	mul.wide.s32 	%rd9, %r68, 4;
	add.s64 	%rd10, %rd1, %rd9;
	ld.global.f32 	%f1, [%rd10];
	add.f32 	%f2, %f1, 0fBF800000;
	st.global.f32 	[%rd10], %f2;
	bra.uni 	$L__BB1_11;

}
	// .globl	SeqSoftmaxConvErrorDoubleChar
.visible .entry SeqSoftmaxConvErrorDoubleChar(
	.param .u64 .ptr .align 1 SeqSoftmaxConvErrorDoubleChar_param_0,
	.param .u64 .ptr .align 1 SeqSoftmaxConvErrorDoubleChar_param_1,
	.param .u64 .ptr .align 1 SeqSoftmaxConvErrorDoubleChar_param_2,
	.param .u64 .ptr .align 1 SeqSoftmaxConvErrorDoubleChar_param_3,
	.param .u32 SeqSoftmaxConvErrorDoubleChar_param_4,
	.param .u32 SeqSoftmaxConvErrorDoubleChar_param_5,
	.param .f64 SeqSoftmaxConvErrorDoubleChar_param_6
)
{
	.reg .pred 	%p<9>;
	.reg .b16 	%rs<2>;
	.reg .b32 	%r<73>;
	.reg .b64 	%rd<20>;
	.reg .b64 	%fd<49>;

	ld.param.u64 	%rd5, [SeqSoftmaxConvErrorDoubleChar_param_0];
	ld.param.u64 	%rd3, [SeqSoftmaxConvErrorDoubleChar_param_1];
	ld.param.u64 	%rd4, [SeqSoftmaxConvErrorDoubleChar_param_2];
	ld.param.u64 	%rd6, [SeqSoftmaxConvErrorDoubleChar_param_3];
	ld.param.u32 	%r22, [SeqSoftmaxConvErrorDoubleChar_param_4];
	ld.param.u32 	%r23, [SeqSoftmaxConvErrorDoubleChar_param_5];
	ld.param.f64 	%fd11, [SeqSoftmaxConvErrorDoubleChar_param_6];
	cvta.to.global.u64 	%rd1, %rd5;
	cvta.to.global.u64 	%rd2, %rd6;
	ld.global.u32 	%r24, [%rd2];
	ld.global.u32 	%r1, [%rd2+8];
	ld.global.u32 	%r2, [%rd2+12];
	ld.global.u32 	%r3, [%rd2+20];
	ld.global.u32 	%r4, [%rd2+24];
	mov.u32 	%r25, %ctaid.x;
	mov.u32 	%r26, %ntid.x;
	mov.u32 	%r27, %tid.x;
	mad.lo.s32 	%r5, %r25, %r26, %r27;
	mul.lo.s32 	%r28, %r1, %r24;
	mul.lo.s32 	%r29, %r28, %r2;
	mul.lo.s32 	%r30, %r29, %r3;
	mul.lo.s32 	%r31, %r30, %r4;
	setp.ge.s32 	%p1, %r5, %r31;
	@%p1 bra 	$L__BB2_13;
	ld.global.u32 	%r6, [%rd2+4];
	cvta.to.global.u64 	%rd7, %rd4;
	ld.global.u32 	%r32, [%rd2+40];
	ld.global.u32 	%r33, [%rd2+36];
	ld.global.u32 	%r34, [%rd2+32];
	ld.global.u32 	%r35, [%rd2+28];
	div.s32 	%r36, %r5, %r2;
	mul.lo.s32 	%r37, %r36, %r2;
	sub.s32 	%r7, %r5, %r37;
	rem.s32 	%r8, %r36, %r1;
	sub.s32 	%r38, %r5, %r8;
	div.s32 	%r39, %r38, %r1;
	div.s32 	%r40, %r39, %r4;
	mul.lo.s32 	%r41, %r40, %r4;
	sub.s32 	%r9, %r39, %r41;
	div.s32 	%r11, %r40, %r3;
	mul.lo.s32 	%r42, %r11, %r3;
	sub.s32 	%r10, %r40, %r42;
	mad.lo.s32 	%r43, %r8, %r33, %r22;
	add.s32 	%r44, %r43, %r10;
	mad.lo.s32 	%r45, %r11, %r35, %r44;
	mad.lo.s32 	%r46, %r7, %r32, %r23;
	add.s32 	%r47, %r46, %r9;
	mad.lo.s32 	%r48, %r45, %r34, %r47;
	cvt.s64.s32 	%rd8, %r48;
	add.s64 	%rd9, %rd7, %rd8;
	ld.global.s8 	%rs1, [%rd9];
	setp.gt.s16 	%p2, %rs1, -1;
	@%p2 bra 	$L__BB2_3;
	mul.wide.s32 	%rd17, %r5, 8;
	add.s64 	%rd18, %rd1, %rd17;
	mov.b64 	%rd19, 0;
	st.global.u64 	[%rd18], %rd19;
	bra.uni 	$L__BB2_13;
$L__BB2_3:
	cvt.s32.s16 	%r49, %rs1;
	mad.lo.s32 	%r50, %r3, %r49, %r10;
	mad.lo.s32 	%r51, %r11, %r6, %r9;
	mad.lo.s32 	%r52, %r50, %r4, %r51;
	mad.lo.s32 	%r53, %r52, %r1, %r8;
	mad.lo.s32 	%r54, %r53, %r2, %r7;
	cvta.to.global.u64 	%rd10, %rd3;
	mul.wide.s32 	%rd11, %r54, 8;
	add.s64 	%rd12, %rd10, %rd11;
	ld.global.f64 	%fd1, [%rd12];
	setp.num.f64 	%p3, %fd1, %fd1;
	@%p3 bra 	$L__BB2_5;
	mul.wide.s32 	%rd13, %r5, 8;
	add.s64 	%rd14, %rd1, %rd13;
	st.global.f64 	[%rd14], %fd1;
	bra.uni 	$L__BB2_13;
$L__BB2_5:
	setp.lt.f64 	%p4, %fd1, %fd11;
	selp.f64 	%fd46, %fd11, %fd1, %p4;
	{
	.reg .b32 %temp; 
	mov.b64 	{%temp, %r69}, %fd46;
	}
	{
	.reg .b32 %temp; 
	mov.b64 	{%r70, %temp}, %fd46;
	}
	setp.gt.s32 	%p5, %r69, 1048575;
	mov.b32 	%r71, -1023;
	@%p5 bra 	$L__BB2_7;
	mul.f64 	%fd46, %fd46, 0d4350000000000000;
	{
	.reg .b32 %temp; 
	mov.b64 	{%temp, %r69}, %fd46;
	}
	{
	.reg .b32 %temp; 
	mov.b64 	{%r70, %temp}, %fd46;
	}
	mov.b32 	%r71, -1077;
$L__BB2_7:
	add.s32 	%r57, %r69, -1;
	setp.gt.u32 	%p6, %r57, 2146435070;
	@%p6 bra 	$L__BB2_11;
	shr.u32 	%r60, %r69, 20;
	add.s32 	%r72, %r71, %r60;
	and.b32  	%r61, %r69, 1048575;
	or.b32  	%r62, %r61, 1072693248;
	mov.b64 	%fd47, {%r70, %r62};
	setp.lt.u32 	%p8, %r62, 1073127583;
	@%p8 bra 	$L__BB2_10;
	{
	.reg .b32 %temp; 
	mov.b64 	{%r63, %temp}, %fd47;
	}
	{
	.reg .b32 %temp; 
	mov.b64 	{%temp, %r64}, %fd47;
	}
	add.s32 	%r65, %r64, -1048576;
	mov.b64 	%fd47, {%r63, %r65};
	add.s32 	%r72, %r72, 1;
$L__BB2_10:
	add.f64 	%fd13, %fd47, 0dBFF0000000000000;
	add.f64 	%fd14, %fd47, 0d3FF0000000000000;
	rcp.approx.ftz.f64 	%fd15, %fd14;
	neg.f64 	%fd16, %fd14;
	fma.rn.f64 	%fd17, %fd16, %fd15, 0d3FF0000000000000;
	fma.rn.f64 	%fd18, %fd17, %fd17, %fd17;
	fma.rn.f64 	%fd19, %fd18, %fd15, %fd15;
	mul.f64 	%fd20, %fd13, %fd19;
	fma.rn.f64 	%fd21, %fd13, %fd19, %fd20;
	mul.f64 	%fd22, %fd21, %fd21;
	fma.rn.f64 	%fd23, %fd22, 0d3EB1380B3AE80F1E, 0d3ED0EE258B7A8B04;
	fma.rn.f64 	%fd24, %fd23, %fd22, 0d3EF3B2669F02676F;
	fma.rn.f64 	%fd25, %fd24, %fd22, 0d3F1745CBA9AB0956;
	fma.rn.f64 	%fd26, %fd25, %fd22, 0d3F3C71C72D1B5154;
	fma.rn.f64 	%fd27, %fd26, %fd22, 0d3F624924923BE72D;
	fma.rn.f64 	%fd28, %fd27, %fd22, 0d3F8999999999A3C4;
	fma.rn.f64 	%fd29, %fd28, %fd22, 0d3FB5555555555554;
	sub.f64 	%fd30, %fd13, %fd21;
	add.f64 	%fd31, %fd30, %fd30;
	neg.f64 	%fd32, %fd21;
	fma.rn.f64 	%fd33, %fd32, %fd13, %fd31;
	mul.f64 	%fd34, %fd19, %fd33;
	mul.f64 	%fd35, %fd22, %fd29;
	fma.rn.f64 	%fd36, %fd35, %fd21, %fd34;
	xor.b32  	%r66, %r72, -2147483648;
	mov.b32 	%r67, 1127219200;
	mov.b64 	%fd37, {%r66, %r67};
	mov.b32 	%r68, -2147483648;
	mov.b64 	%fd38, {%r68, %r67};
	sub.f64 	%fd39, %fd37, %fd38;
	fma.rn.f64 	%fd40, %fd39, 0d3FE62E42FEFA39EF, %fd21;
	fma.rn.f64 	%fd41, %fd39, 0dBFE62E42FEFA39EF, %fd40;
	sub.f64 	%fd42, %fd41, %fd21;
	sub.f64 	%fd43, %fd36, %fd42;
	fma.rn.f64 	%fd44, %fd39, 0d3C7ABC9E3B39803F, %fd43;
	add.f64 	%fd48, %fd40, %fd44;
	bra.uni 	$L__BB2_12;
$L__BB2_11:
	fma.rn.f64 	%fd12, %fd46, 0d7FF0000000000000, 0d7FF0000000000000;
	{
	.reg .b32 %temp; 
	mov.b64 	{%temp, %r58}, %fd46;
	}
	and.b32  	%r59, %r58, 2147483647;
	setp.eq.s32 	%p7, %r59, 0;
	selp.f64 	%fd48, 0dFFF0000000000000, %fd12, %p7;
$L__BB2_12:
	neg.f64 	%fd45, %fd48;
	mul.wide.s32 	%rd15, %r5, 8;
	add.s64 	%rd16, %rd1, %rd15;
	st.global.f64 	[%rd16], %fd45;
$L__BB2_13:
	ret;

}
	// .globl	SeqSoftmaxConvErrorFloatChar
.visible .entry SeqSoftmaxConvErrorFloatChar(
	.param .u64 .ptr .align 1 SeqSoftmaxConvErrorFloatChar_param_0,
	.param .u64 .ptr .align 1 SeqSoftmaxConvErrorFloatChar_param_1,
	.param .u64 .ptr .align 1 SeqSoftmaxConvErrorFloatChar_param_2,
	.param .u64 .ptr .align 1 SeqSoftmaxConvErrorFloatChar_param_3,
	.param .u32 SeqSoftmaxConvErrorFloatChar_param_4,
	.param .u32 SeqSoftmaxConvErrorFloatChar_param_5,
	.param .f32 SeqSoftmaxConvErrorFloatChar_param_6
)
{
	.reg .pred 	%p<8>;
	.reg .b16 	%rs<2>;
	.reg .b32 	%r<50>;
	.reg .b32 	%f<27>;
	.reg .b64 	%rd<19>;

	ld.param.u64 	%rd5, [SeqSoftmaxConvErrorFloatChar_param_0];
	ld.param.u64 	%rd3, [SeqSoftmaxConvErrorFloatChar_param_1];
	ld.param.u64 	%rd4, [SeqSoftmaxConvErrorFloatChar_param_2];
	ld.param.u64 	%rd6, [SeqSoftmaxConvErrorFloatChar_param_3];
	ld.param.u32 	%r12, [SeqSoftmaxConvErrorFloatChar_param_4];
	ld.param.u32 	%r13, [SeqSoftmaxConvErrorFloatChar_param_5];
	ld.param.f32 	%f2, [SeqSoftmaxConvErrorFloatChar_param_6];
	cvta.to.global.u64 	%rd1, %rd5;
	cvta.to.global.u64 	%rd2, %rd6;
	ld.global.u32 	%r14, [%rd2];
	ld.global.u32 	%r1, [%rd2+8];
	ld.global.u32 	%r2, [%rd2+12];
	ld.global.u32 	%r3, [%rd2+20];
	ld.global.u32 	%r4, [%rd2+24];
	mov.u32 	%r15, %ctaid.x;
	mov.u32 	%r16, %ntid.x;
	mov.u32 	%r17, %tid.x;
	mad.lo.s32 	%r5, %r15, %r16, %r17;
	mul.lo.s32 	%r18, %r1, %r14;
	mul.lo.s32 	%r19, %r18, %r2;
	mul.lo.s32 	%r20, %r19, %r3;
	mul.lo.s32 	%r21, %r20, %r4;
	setp.ge.s32 	%p1, %r5, %r21;
	@%p1 bra 	$L__BB3_6;
	ld.global.u32 	%r6, [%rd2+4];
	cvta.to.global.u64 	%rd7, %rd4;
	ld.global.u32 	%r22, [%rd2+40];
	ld.global.u32 	%r23, [%rd2+36];
	ld.global.u32 	%r24, [%rd2+32];
	ld.global.u32 	%r25, [%rd2+28];
	div.s32 	%r26, %r5, %r2;
	mul.lo.s32 	%r27, %r26, %r2;
	sub.s32 	%r7, %r5, %r27;
	rem.s32 	%r8, %r26, %r1;
	sub.s32 	%r28, %r5, %r8;
	div.s32 	%r29, %r28, %r1;
	div.s32 	%r30, %r29, %r4;
	mul.lo.s32 	%r31, %r30, %r4;
	sub.s32 	%r9, %r29, %r31;
	div.s32 	%r11, %r30, %r3;
	mul.lo.s32 	%r32, %r11, %r3;
	sub.s32 	%r10, %r30, %r32;
	mad.lo.s32 	%r33, %r8, %r23, %r12;
	add.s32 	%r34, %r33, %r10;
	mad.lo.s32 	%r35, %r11, %r25, %r34;
	mad.lo.s32 	%r36, %r7, %r22, %r13;
	add.s32 	%r37, %r36, %r9;
	mad.lo.s32 	%r38, %r35, %r24, %r37;
	cvt.s64.s32 	%rd8, %r38;
	add.s64 	%rd9, %rd7, %rd8;
	ld.global.s8 	%rs1, [%rd9];
	setp.gt.s16 	%p2, %rs1, -1;
	@%p2 bra 	$L__BB3_3;
	mul.wide.s32 	%rd17, %r5, 4;
	add.s64 	%rd18, %rd1, %rd17;
	mov.b32 	%r49, 0;
	st.global.u32 	[%rd18], %r49;
	bra.uni 	$L__BB3_6;
$L__BB3_3:
	cvt.s32.s16 	%r39, %rs1;
	mad.lo.s32 	%r40, %r3, %r39, %r10;
	mad.lo.s32 	%r41, %r11, %r6, %r9;
	mad.lo.s32 	%r42, %r40, %r4, %r41;
	mad.lo.s32 	%r43, %r42, %r1, %r8;
	mad.lo.s32 	%r44, %r43, %r2, %r7;
	cvta.to.global.u64 	%rd10, %rd3;
	mul.wide.s32 	%rd11, %r44, 4;
	add.s64 	%rd12, %rd10, %rd11;
	ld.global.f32 	%f1, [%rd12];
	abs.f32 	%f3, %f1;
	setp.num.f32 	%p3, %f3, %f3;
	@%p3 bra 	$L__BB3_5;
	mul.wide.s32 	%rd13, %r5, 4;
	add.s64 	%rd14, %rd1, %rd13;
	st.global.f32 	[%rd14], %f1;
	bra.uni 	$L__BB3_6;
$L__BB3_5:
	setp.lt.f32 	%p4, %f1, %f2;
	selp.f32 	%f4, %f2, %f1, %p4;
	setp.lt.f32 	%p5, %f4, 0f00800000;
	mul.f32 	%f5, %f4, 0f4B000000;
	selp.f32 	%f6, %f5, %f4, %p5;
	selp.f32 	%f7, 0fC1B80000, 0f00000000, %p5;
	mov.b32 	%r45, %f6;
	add.s32 	%r46, %r45, -1059760811;
	and.b32  	%r47, %r46, -8388608;
	sub.s32 	%r48, %r45, %r47;
	mov.b32 	%f8, %r48;
	cvt.rn.f32.s32 	%f9, %r47;
	fma.rn.f32 	%f10, %f9, 0f34000000, %f7;
	add.f32 	%f11, %f8, 0fBF800000;
	fma.rn.f32 	%f12, %f11, 0fBE055027, 0f3E1039F6;
	fma.rn.f32 	%f13, %f12, %f11, 0fBDF8CDCC;
	fma.rn.f32 	%f14, %f13, %f11, 0f3E0F2955;
	fma.rn.f32 	%f15, %f14, %f11, 0fBE2AD8B9;
	fma.rn.f32 	%f16, %f15, %f11, 0f3E4CED0B;
	fma.rn.f32 	%f17, %f16, %f11, 0fBE7FFF22;
	fma.rn.f32 	%f18, %f17, %f11, 0f3EAAAA78;
	fma.rn.f32 	%f19, %f18, %f11, 0fBF000000;
	mul.f32 	%f20, %f11, %f19;
	fma.rn.f32 	%f21, %f20, %f11, %f11;
	fma.rn.f32 	%f22, %f10, 0f3F317218, %f21;
	setp.gt.u32 	%p6, %r45, 2139095039;
	fma.rn.f32 	%f23, %f6, 0f7F800000, 0f7F800000;
	selp.f32 	%f24, %f23, %f22, %p6;
	setp.eq.f32 	%p7, %f6, 0f00000000;
	neg.f32 	%f25, %f24;
	selp.f32 	%f26, 0f7F800000, %f25, %p7;
	mul.wide.s32 	%rd15, %r5, 4;
	add.s64 	%rd16, %rd1, %rd15;
	st.global.f32 	[%rd16], %f26;
$L__BB3_6:
	ret;

}
	// .globl	FillFloat
.visible .entry FillFloat(
	.param .u64 .ptr .align 1 FillFloat_param_0,
	.param .f32 FillFloat_param_1,
	.param .u32 FillFloat_param_2
)
{
	.reg .pred 	%p<2>;
	.reg .b32 	%r<6>;
	.reg .b32 	%f<2>;
	.reg .b64 	%rd<5>;

	ld.param.u64 	%rd1, [FillFloat_param_0];
	ld.param.f32 	%f1, [FillFloat_param_1];
	ld.param.u32 	%r2, [FillFloat_param_2];
	mov.u32 	%r3, %ctaid.x;
	mov.u32 	%r4, %ntid.x;
	mov.u32 	%r5, %tid.x;
	mad.lo.s32 	%r1, %r3, %r4, %r5;
	setp.ge.s32 	%p1, %r1, %r2;
	@%p1 bra 	$L__BB4_2;
	cvta.to.global.u64 	%rd2, %rd1;
	mul.wide.s32 	%rd3, %r1, 4;
	add.s64 	%rd4, %rd2, %rd3;
	st.global.f32 	[%rd4], %f1;
$L__BB4_2:
	ret;

}
	// .globl	FillDouble
.visible .entry FillDouble(
	.param .u64 .ptr .align 1 FillDouble_param_0,
	.param .f64 FillDouble_param_1,
	.param .u32 FillDouble_param_2
)
{
	.reg .pred 	%p<2>;
	.reg .b32 	%r<6>;
	.reg .b64 	%rd<5>;
	.reg .b64 	%fd<2>;

	ld.param.u64 	%rd1, [FillDouble_param_0];
	ld.param.f64 	%fd1, [FillDouble_param_1];
	ld.param.u32 	%r2, [FillDouble_param_2];
	mov.u32 	%r3, %ctaid.x;
	mov.u32 	%r4, %ntid.x;
	mov.u32 	%r5, %tid.x;
	mad.lo.s32 	%r1, %r3, %r4, %r5;
	setp.ge.s32 	%p1, %r1, %r2;
	@%p1 bra 	$L__BB5_2;
	cvta.to.global.u64 	%rd2, %rd1;
	mul.wide.s32 	%rd3, %r1, 8;
	add.s64 	%rd4, %rd2, %rd3;
	st.global.f64 	[%rd4], %fd1;
$L__BB5_2:
	ret;

}
	// .globl	AdamFloat
.visible .entry AdamFloat(
	.param .u64 .ptr .align 1 AdamFloat_param_0,
	.param .u64 .ptr .align 1 AdamFloat_param_1,
	.param .u64 .ptr .align 1 AdamFloat_param_2,
	.param .u64 .ptr .align 1 AdamFloat_param_3,
	.param .u64 .ptr .align 1 AdamFloat_param_4,
	.param .u32 AdamFloat_param_5
)
{
	.reg .pred 	%p<2>;
	.reg .b32 	%r<6>;
	.reg .b32 	%f<31>;
	.reg .b64 	%rd<16>;

	ld.param.u64 	%rd1, [AdamFloat_param_0];
	ld.param.u64 	%rd2, [AdamFloat_param_1];
	ld.param.u64 	%rd3, [AdamFloat_param_2];
	ld.param.u64 	%rd4, [AdamFloat_param_3];
	ld.param.u64 	%rd5, [AdamFloat_param_4];
	ld.param.u32 	%r2, [AdamFloat_param_5];
	mov.u32 	%r3, %ctaid.x;
	mov.u32 	%r4, %ntid.x;
	mov.u32 	%r5, %tid.x;
	mad.lo.s32 	%r1, %r3, %r4, %r5;
	setp.ge.s32 	%p1, %r1, %r2;
	@%p1 bra 	$L__BB6_2;
	cvta.to.global.u64 	%rd6, %rd5;
	cvta.to.global.u64 	%rd7, %rd3;
	cvta.to.global.u64 	%rd8, %rd2;
	cvta.to.global.u64 	%rd9, %rd4;
	cvta.to.global.u64 	%rd10, %rd1;
	ld.global.f32 	%f1, [%rd6];
	ld.global.f32 	%f2, [%rd6+4];
	ld.global.f32 	%f3, [%rd6+8];
	ld.global.f32 	%f4, [%rd6+12];
	ld.global.f32 	%f5, [%rd6+16];
	ld.global.f32 	%f6, [%rd6+20];
	mul.wide.s32 	%rd11, %r1, 4;
	add.s64 	%rd12, %rd7, %rd11;
	ld.global.f32 	%f7, [%rd12];
	mov.f32 	%f8, 0f3F800000;
	sub.f32 	%f9, %f8, %f2;
	add.s64 	%rd13, %rd8, %rd11;
	ld.global.f32 	%f10, [%rd13];
	mul.f32 	%f11, %f9, %f10;
	fma.rn.f32 	%f12, %f2, %f7, %f11;
	st.global.f32 	[%rd12], %f12;
	add.s64 	%rd14, %rd9, %rd11;
	ld.global.f32 	%f13, [%rd14];
	sub.f32 	%f14, %f8, %f3;
	ld.global.f32 	%f15, [%rd13];
	mul.f32 	%f16, %f14, %f15;
	mul.f32 	%f17, %f15, %f16;
	fma.rn.f32 	%f18, %f3, %f13, %f17;
	st.global.f32 	[%rd14], %f18;
	sub.f32 	%f19, %f8, %f6;
	sqrt.rn.f32 	%f20, %f19;
	mul.f32 	%f21, %f1, %f20;
	sub.f32 	%f22, %f8, %f5;
	div.rn.f32 	%f23, %f21, %f22;
	ld.global.f32 	%f24, [%rd12];
	mul.f32 	%f25, %f24, %f23;
	sqrt.rn.f32 	%f26, %f18;
	add.f32 	%f27, %f4, %f26;
	div.rn.f32 	%f28, %f25, %f27;
	add.s64 	%rd15, %rd10, %rd11;
	ld.global.f32 	%f29, [%rd15];
	sub.f32 	%f30, %f29, %f28;
	st.global.f32 	[%rd15], %f30;
$L__BB6_2:
	ret;

}
	// .globl	AdamDouble
.visible .entry AdamDouble(
	.param .u64 .ptr .align 1 AdamDouble_param_0,
	.param .u64 .ptr .align 1 AdamDouble_param_1,
	.param .u64 .ptr .align 1 AdamDouble_param_2,
	.param .u64 .ptr .align 1 AdamDouble_param_3,
	.param .u64 .ptr .align 1 AdamDouble_param_4,
	.param .u32 AdamDouble_param_5
)
{
	.reg .pred 	%p<2>;
	.reg .b32 	%r<6>;
	.reg .b64 	%rd<19>;
	.reg .b64 	%fd<31>;

	ld.param.u64 	%rd4, [AdamDouble_param_3];
	ld.param.u64 	%rd5, [AdamDouble_param_4];
	ld.param.u32 	%r2, [AdamDouble_param_5];
	mov.u32 	%r3, %ctaid.x;
	mov.u32 	%r4, %ntid.x;
	mov.u32 	%r5, %tid.x;
	mad.lo.s32 	%r1, %r3, %r4, %r5;
	setp.ge.s32 	%p1, %r1, %r2;
	@%p1 bra 	$L__BB7_2;
	ld.param.u64 	%rd18, [AdamDouble_param_2];
	ld.param.u64 	%rd17, [AdamDouble_param_1];
	ld.param.u64 	%rd16, [AdamDouble_param_0];
	cvta.to.global.u64 	%rd6, %rd5;
	cvta.to.global.u64 	%rd7, %rd18;
	cvta.to.global.u64 	%rd8, %rd17;
	cvta.to.global.u64 	%rd9, %rd4;
	cvta.to.global.u64 	%rd10, %rd16;
	ld.global.f64 	%fd1, [%rd6];
	ld.global.f64 	%fd2, [%rd6+8];
	ld.global.f64 	%fd3, [%rd6+16];
	ld.global.f64 	%fd4, [%rd6+24];
	ld.global.f64 	%fd5, [%rd6+32];
	ld.global.f64 	%fd6, [%rd6+40];
	mul.wide.s32 	%rd11, %r1, 8;
	add.s64 	%rd12, %rd7, %rd11;
	ld.global.f64 	%fd7, [%rd12];
	mov.f64 	%fd8, 0d3FF0000000000000;
	sub.f64 	%fd9, %fd8, %fd2;
	add.s64 	%rd13, %rd8, %rd11;
	ld.global.f64 	%fd10, [%rd13];
	mul.f64 	%fd11, %fd9, %fd10;
	fma.rn.f64 	%fd12, %fd2, %fd7, %fd11;
	st.global.f64 	[%rd12], %fd12;
	add.s64 	%rd14, %rd9, %rd11;
	ld.global.f64 	%fd13, [%rd14];
	sub.f64 	%fd14, %fd8, %fd3;
	ld.global.f64 	%fd15, [%rd13];
	mul.f64 	%fd16, %fd14, %fd15;
	mul.f64 	%fd17, %fd15, %fd16;
	fma.rn.f64 	%fd18, %fd3, %fd13, %fd17;
	st.global.f64 	[%rd14], %fd18;
	sub.f64 	%fd19, %fd8, %fd6;
	sqrt.rn.f64 	%fd20, %fd19;
	mul.f64 	%fd21, %fd1, %fd20;
	sub.f64 	%fd22, %fd8, %fd5;
	div.rn.f64 	%fd23, %fd21, %fd22;
	ld.global.f64 	%fd24, [%rd12];
	mul.f64 	%fd25, %fd23, %fd24;
	sqrt.rn.f64 	%fd26, %fd18;
	add.f64 	%fd27, %fd4, %fd26;
	div.rn.f64 	%fd28, %fd25, %fd27;
	add.s64 	%rd15, %rd10, %rd11;
	ld.global.f64 	%fd29, [%rd15];
	sub.f64 	%fd30, %fd29, %fd28;
	st.global.f64 	[%rd15], %fd30;
$L__BB7_2:
	ret;

}


// ===== COMPILED SASS (sm_100) =====

	.target	sm_100

	.elftype	@"ET_EXEC"


//--------------------- .note.nv.tkinfo           --------------------------
	.section	.note.nv.tkinfo,"",@"SHT_NOTE"
	.sectionflags	@"SHF_NOTE_NV_TKINFO"
	.tkinfo
        /*0018*/ 	.word	0x00000002
        /*0030*/ 	.string	""
        /*0030*/ 	.string	"ptxas"
        /*0030*/ 	.string	"Cuda compilation tools, release 13.0, V13.0.88"
        /*0030*/ 	.string	"Build cuda_13.0.r13.0/compiler.36424714_0"
        /*0030*/ 	.string	"-arch sm_100 -m 64 "



//--------------------- .note.nv.cuinfo           --------------------------
	.section	.note.nv.cuinfo,"",@"SHT_NOTE"
	.sectionflags	@"SHF_NOTE_NV_CUINFO"
        /*0018*/ 	.short	0x0002
        /*001a*/ 	.short	0x0064
        /*001c*/ 	.short	0x0082
	.zero		2


//--------------------- .nv.info                  --------------------------
	.section	.nv.info,"",@"SHT_CUDA_INFO"
	.align	4


	//----- nvinfo : EIATTR_REGCOUNT
	.align		4
        /*0000*/ 	.byte	0x04, 0x2f
        /*0002*/ 	.short	(.L_1 - .L_0)
	.align		4
.L_0:
        /*0004*/ 	.word	index@(SeqSoftmaxConvBackwardDoubleChar)
        /*0008*/ 	.word	0x00000020


	//----- nvinfo : EIATTR_FRAME_SIZE
	.align		4
.L_1:
        /*000c*/ 	.byte	0x04, 0x11
        /*000e*/ 	.short	(.L_3 - .L_2)
	.align		4
.L_2:
        /*0010*/ 	.word	index@(SeqSoftmaxConvBackwardDoubleChar)
        /*0014*/ 	.word	0x00000000


	//----- nvinfo : EIATTR_REGCOUNT
	.align		4
.L_3:
        /*0018*/ 	.byte	0x04, 0x2f
        /*001a*/ 	.short	(.L_5 - .L_4)
	.align		4
.L_4:
        /*001c*/ 	.word	index@(SeqSoftmaxConvBackwardFloatChar)
        /*0020*/ 	.word	0x00000020


	//----- nvinfo : EIATTR_FRAME_SIZE
	.align		4
.L_5:
        /*0024*/ 	.byte	0x04, 0x11
        /*0026*/ 	.short	(.L_7 - .L_6)
	.align		4
.L_6:
        /*0028*/ 	.word	index@(SeqSoftmaxConvBackwardFloatChar)
        /*002c*/ 	.word	0x00000000


	//----- nvinfo : EIATTR_REGCOUNT
	.align		4
.L_7:
        /*0030*/ 	.byte	0x04, 0x2f
        /*0032*/ 	.short	(.L_9 - .L_8)
	.align		4
.L_8:
        /*0034*/ 	.word	index@(SeqSoftmaxConvErrorDoubleChar)
        /*0038*/ 	.word	0x0000001a


	//----- nvinfo : EIATTR_FRAME_SIZE
	.align		4
.L_9:
        /*003c*/ 	.byte	0x04, 0x11
        /*003e*/ 	.short	(.L_11 - .L_10)
	.align		4
.L_10:
        /*0040*/ 	.word	index@(SeqSoftmaxConvErrorDoubleChar)
        /*0044*/ 	.word	0x00000000


	//----- nvinfo : EIATTR_REGCOUNT
	.align		4
.L_11:
        /*0048*/ 	.byte	0x04, 0x2f
        /*004a*/ 	.short	(.L_13 - .L_12)
	.align		4
.L_12:
        /*004c*/ 	.word	index@(SeqSoftmaxConvErrorFloatChar)
        /*0050*/ 	.word	0x0000001a


	//----- nvinfo : EIATTR_FRAME_SIZE
	.align		4
.L_13:
        /*0054*/ 	.byte	0x04, 0x11
        /*0056*/ 	.short	(.L_15 - .L_14)
	.align		4
.L_14:
        /*0058*/ 	.word	index@(SeqSoftmaxConvErrorFloatChar)
        /*005c*/ 	.word	0x00000000


	//----- nvinfo : EIATTR_REGCOUNT
	.align		4
.L_15:
        /*0060*/ 	.byte	0x04, 0x2f
        /*0062*/ 	.short	(.L_17 - .L_16)
	.align		4
.L_16:
        /*0064*/ 	.word	index@(FillFloat)
        /*0068*/ 	.word	0x0000000a


	//----- nvinfo : EIATTR_FRAME_SIZE
	.align		4
.L_17:
        /*006c*/ 	.byte	0x04, 0x11
        /*006e*/ 	.short	(.L_19 - .L_18)
	.align		4
.L_18:
        /*0070*/ 	.word	index@(FillFloat)
        /*0074*/ 	.word	0x00000000


	//----- nvinfo : EIATTR_REGCOUNT
	.align		4
.L_19:
        /*0078*/ 	.byte	0x04, 0x2f
        /*007a*/ 	.short	(.L_21 - .L_20)
	.align		4
.L_20:
        /*007c*/ 	.word	index@(FillDouble)
        /*0080*/ 	.word	0x0000000a


	//----- nvinfo : EIATTR_FRAME_SIZE
	.align		4
.L_21:
        /*0084*/ 	.byte	0x04, 0x11
        /*0086*/ 	.short	(.L_23 - .L_22)
	.align		4
.L_22:
        /*0088*/ 	.word	index@(FillDouble)
        /*008c*/ 	.word	0x00000000


	//----- nvinfo : EIATTR_REGCOUNT
	.align		4
.L_23:
        /*0090*/ 	.byte	0x04, 0x2f
        /*0092*/ 	.short	(.L_25 - .L_24)
	.align		4
.L_24:
        /*0094*/ 	.word	index@(AdamFloat)
        /*0098*/ 	.word	0x00000016


	//----- nvinfo : EIATTR_FRAME_SIZE
	.align		4
.L_25:
        /*009c*/ 	.byte	0x04, 0x11
        /*009e*/ 	.short	(.L_27 - .L_26)
	.align		4
.L_26:
        /*00a0*/ 	.word	index@($__internal_3_$__cuda_sm3x_div_rn_noftz_f32_slowpath)
        /*00a4*/ 	.word	0x00000000


	//----- nvinfo : EIATTR_FRAME_SIZE
	.align		4
.L_27:
        /*00a8*/ 	.byte	0x04, 0x11
        /*00aa*/ 	.short	(.L_29 - .L_28)
	.align		4
.L_28:
        /*00ac*/ 	.word	index@($__internal_2_$__cuda_sm20_sqrt_rn_f32_slowpath)
        /*00b0*/ 	.word	0x00000000


	//----- nvinfo : EIATTR_FRAME_SIZE
	.align		4
.L_29:
        /*00b4*/ 	.byte	0x04, 0x11
        /*00b6*/ 	.short	(.L_31 - .L_30)
	.align		4
.L_30:
        /*00b8*/ 	.word	index@(AdamFloat)
        /*00bc*/ 	.word	0x00000000


	//----- nvinfo : EIATTR_REGCOUNT
	.align		4
.L_31:
        /*00c0*/ 	.byte	0x04, 0x2f
        /*00c2*/ 	.short	(.L_33 - .L_32)
	.align		4
.L_32:
        /*00c4*/ 	.word	index@(AdamDouble)
        /*00c8*/ 	.word	0x00000020


	//----- nvinfo : EIATTR_FRAME_SIZE
	.align		4
.L_33:
        /*00cc*/ 	.byte	0x04, 0x11
        /*00ce*/ 	.short	(.L_35 - .L_34)
	.align		4
.L_34:
        /*00d0*/ 	.word	index@($__internal_1_$__cuda_sm20_dsqrt_rn_f64_mediumpath_v1)
        /*00d4*/ 	.word	0x00000000


	//----- nvinfo : EIATTR_FRAME_SIZE
	.align		4
.L_35:
        /*00d8*/ 	.byte	0x04, 0x11
        /*00da*/ 	.short	(.L_37 - .L_36)
	.align		4
.L_36:
        /*00dc*/ 	.word	index@($__internal_0_$__cuda_sm20_div_rn_f64_full)
        /*00e0*/ 	.word	0x00000000


	//----- nvinfo : EIATTR_FRAME_SIZE
	.align		4
.L_37:
        /*00e4*/ 	.byte	0x04, 0x11
        /*00e6*/ 	.short	(.L_39 - .L_38)
	.align		4
.L_38:
        /*00e8*/ 	.word	index@(AdamDouble)
        /*00ec*/ 	.word	0x00000000


	//----- nvinfo : EIATTR_MIN_STACK_SIZE
	.align		4
.L_39:
        /*00f0*/ 	.byte	0x04, 0x12
        /*00f2*/ 	.short	(.L_41 - .L_40)
	.align		4
.L_40:
        /*00f4*/ 	.word	index@(AdamDouble)
        /*00f8*/ 	.word	0x00000000


	//----- nvinfo : EIATTR_MIN_STACK_SIZE
	.align		4
.L_41:
        /*00fc*/ 	.byte	0x04, 0x12
        /*00fe*/ 	.short	(.L_43 - .L_42)
	.align		4
.L_42:
        /*0100*/ 	.word	index@(AdamFloat)
        /*0104*/ 	.word	0x00000000


	//----- nvinfo : EIATTR_MIN_STACK_SIZE
	.align		4
.L_43:
        /*0108*/ 	.byte	0x04, 0x12
        /*010a*/ 	.short	(.L_45 - .L_44)
	.align		4
.L_44:
        /*010c*/ 	.word	index@(FillDouble)
        /*0110*/ 	.word	0x00000000


	//----- nvinfo : EIATTR_MIN_STACK_SIZE
	.align		4
.L_45:
        /*0114*/ 	.byte	0x04, 0x12
        /*0116*/ 	.short	(.L_47 - .L_46)
	.align		4
.L_46:
        /*0118*/ 	.word	index@(FillFloat)
        /*011c*/ 	.word	0x00000000


	//----- nvinfo : EIATTR_MIN_STACK_SIZE
	.align		4
.L_47:
        /*0120*/ 	.byte	0x04, 0x12
        /*0122*/ 	.short	(.L_49 - .L_48)
	.align		4
.L_48:
        /*0124*/ 	.word	index@(SeqSoftmaxConvErrorFloatChar)
        /*0128*/ 	.word	0x00000000


	//----- nvinfo : EIATTR_MIN_STACK_SIZE
	.align		4
.L_49:
        /*012c*/ 	.byte	0x04, 0x12
        /*012e*/ 	.short	(.L_51 - .L_50)
	.align		4
.L_50:
        /*0130*/ 	.word	index@(SeqSoftmaxConvErrorDoubleChar)
        /*0134*/ 	.word	0x00000000


	//----- nvinfo : EIATTR_MIN_STACK_SIZE
	.align		4
.L_51:
        /*0138*/ 	.byte	0x04, 0x12
        /*013a*/ 	.short	(.L_53 - .L_52)
	.align		4
.L_52:
        /*013c*/ 	.word	index@(SeqSoftmaxConvBackwardFloatChar)
        /*0140*/ 	.word	0x00000000


	//----- nvinfo : EIATTR_MIN_STACK_SIZE
	.align		4
.L_53:
        /*0144*/ 	.byte	0x04, 0x12
        /*0146*/ 	.short	(.L_55 - .L_54)
	.align		4
.L_54:
        /*0148*/ 	.word	index@(SeqSoftmaxConvBackwardDoubleChar)
        /*014c*/ 	.word	0x00000000
.L_55:


//--------------------- .nv.compat                --------------------------
	.section	.nv.compat,"",@"SHT_CUDA_COMPAT_INFO"
	.align	4
        /*0000*/ 	.byte	0x02, 0x09, 0x00, 0x00, 0x02, 0x02, 0x01, 0x00, 0x02, 0x05, 0x05, 0x00, 0x03, 0x07, 0x01, 0x01
        /*0010*/ 	.byte	0x02, 0x03, 0x00, 0x00, 0x02, 0x06, 0x01, 0x00, 0x04, 0x0b, 0x08, 0x00, 0x01, 0x00, 0x00, 0x00
        /*0020*/ 	.byte	0x00, 0x00, 0x00, 0x00


//--------------------- .nv.info.AdamDouble       --------------------------
	.section	.nv.info.AdamDouble,"",@"SHT_CUDA_INFO"
	.sectionflags	@""
	.align	4


	//----- nvinfo : EIATTR_CUDA_API_VERSION
	.align		4
        /*0000*/ 	.byte	0x04, 0x37
        /*0002*/ 	.short	(.L_57 - .L_56)
.L_56:
        /*0004*/ 	.word	0x00000082


	//----- nvinfo : EIATTR_KPARAM_INFO
	.align		4
.L_57:
        /*0008*/ 	.byte	0x04, 0x17
        /*000a*/ 	.short	(.L_59 - .L_58)
.L_58:
        /*000c*/ 	.word	0x00000000
        /*0010*/ 	.short	0x0005
        /*0012*/ 	.short	0x0028
        /*0014*/ 	.byte	0x00, 0xf0, 0x11, 0x00


	//----- nvinfo : EIATTR_KPARAM_INFO
	.align		4
.L_59:
        /*0018*/ 	.byte	0x04, 0x17
        /*001a*/ 	.short	(.L_61 - .L_60)
.L_60:
        /*001c*/ 	.word	0x00000000
        /*0020*/ 	.short	0x0004
        /*0022*/ 	.short	0x0020
        /*0024*/ 	.byte	0x00, 0xf5, 0x21, 0x00


	//----- nvinfo : EIATTR_KPARAM_INFO
	.align		4
.L_61:
        /*0028*/ 	.byte	0x04, 0x17
        /*002a*/ 	.short	(.L_63 - .L_62)
.L_62:
        /*002c*/ 	.word	0x00000000
        /*0030*/ 	.short	0x0003
        /*0032*/ 	.short	0x0018
        /*0034*/ 	.byte	0x00, 0xf5, 0x21, 0x00


	//----- nvinfo : EIATTR_KPARAM_INFO
	.align		4
.L_63:
        /*0038*/ 	.byte	0x04, 0x17
        /*003a*/ 	.short	(.L_65 - .L_64)
.L_64:
        /*003c*/ 	.word	0x00000000
        /*0040*/ 	.short	0x0002
        /*0042*/ 	.short	0x0010
        /*0044*/ 	.byte	0x00, 0xf5, 0x21, 0x00


	//----- nvinfo : EIATTR_KPARAM_INFO
	.align		4
.L_65:
        /*0048*/ 	.byte	0x04, 0x17
        /*004a*/ 	.short	(.L_67 - .L_66)
.L_66:
        /*004c*/ 	.word	0x00000000
        /*0050*/ 	.short	0x0001
        /*0052*/ 	.short	0x0008
        /*0054*/ 	.byte	0x00, 0xf5, 0x21, 0x00


	//----- nvinfo : EIATTR_KPARAM_INFO
	.align		4
.L_67:
        /*0058*/ 	.byte	0x04, 0x17
        /*005a*/ 	.short	(.L_69 - .L_68)
.L_68:
        /*005c*/ 	.word	0x00000000
        /*0060*/ 	.short	0x0000
        /*0062*/ 	.short	0x0000
        /*0064*/ 	.byte	0x00, 0xf5, 0x21, 0x00


	//----- nvinfo : EIATTR_SPARSE_MMA_MASK
	.align		4
.L_69:
        /*0068*/ 	.byte	0x03, 0x50
        /*006a*/ 	.short	0x0000


	//----- nvinfo : EIATTR_MAXREG_COUNT
	.align		4
        /*006c*/ 	.byte	0x03, 0x1b
        /*006e*/ 	.short	0x00ff


	//----- nvinfo : EIATTR_MERCURY_ISA_VERSION
	.align		4
        /*0070*/ 	.byte	0x03, 0x5f
        /*0072*/ 	.short	0x0101


	//----- nvinfo : EIATTR_VRC_CTA_INIT_COUNT
	.align		4
        /*0074*/ 	.byte	0x02, 0x4a
	.zero		1
	.zero		1


	//----- nvinfo : EIATTR_EXIT_INSTR_OFFSETS
	.align		4
        /*0078*/ 	.byte	0x04, 0x1c
        /*007a*/ 	.short	(.L_71 - .L_70)


	//   ....[0]....
.L_70:
        /*007c*/ 	.word	0x00000070


	//   ....[1]....
        /*0080*/ 	.word	0x000008a0


	//----- nvinfo : EIATTR_CRS_STACK_SIZE
	.align		4
.L_71:
        /*0084*/ 	.byte	0x04, 0x1e
        /*0086*/ 	.short	(.L_73 - .L_72)
.L_72:
        /*0088*/ 	.word	0x00000000


	//----- nvinfo : EIATTR_CBANK_PARAM_SIZE
	.align		4
.L_73:
        /*008c*/ 	.byte	0x03, 0x19
        /*008e*/ 	.short	0x002c


	//----- nvinfo : EIATTR_PARAM_CBANK
	.align		4
        /*0090*/ 	.byte	0x04, 0x0a
        /*0092*/ 	.short	(.L_75 - .L_74)
	.align		4
.L_74:
        /*0094*/ 	.word	index@(.nv.constant0.AdamDouble)
        /*0098*/ 	.short	0x0380
        /*009a*/ 	.short	0x002c


	//----- nvinfo : EIATTR_SW_WAR
	.align		4
.L_75:
        /*009c*/ 	.byte	0x04, 0x36
        /*009e*/ 	.short	(.L_77 - .L_76)
.L_76:
        /*00a0*/ 	.word	0x00000008
.L_77:


//--------------------- .nv.info.AdamFloat        --------------------------
	.section	.nv.info.AdamFloat,"",@"SHT_CUDA_INFO"
	.sectionflags	@""
	.align	4


	//----- nvinfo : EIATTR_CUDA_API_VERSION
	.align		4
        /*0000*/ 	.byte	0x04, 0x37
        /*0002*/ 	.short	(.L_79 - .L_78)
.L_78:
        /*0004*/ 	.word	0x00000082


	//----- nvinfo : EIATTR_KPARAM_INFO
	.align		4
.L_79:
        /*0008*/ 	.byte	0x04, 0x17
        /*000a*/ 	.short	(.L_81 - .L_80)
.L_80:
        /*000c*/ 	.word	0x00000000
        /*0010*/ 	.short	0x0005
        /*0012*/ 	.short	0x0028
        /*0014*/ 	.byte	0x00, 0xf0, 0x11, 0x00


	//----- nvinfo : EIATTR_KPARAM_INFO
	.align		4
.L_81:
        /*0018*/ 	.byte	0x04, 0x17
        /*001a*/ 	.short	(.L_83 - .L_82)
.L_82:
        /*001c*/ 	.word	0x00000000
        /*0020*/ 	.short	0x0004
        /*0022*/ 	.short	0x0020
        /*0024*/ 	.byte	0x00, 0xf5, 0x21, 0x00


	//----- nvinfo : EIATTR_KPARAM_INFO
	.align		4
.L_83:
        /*0028*/ 	.byte	0x04, 0x17
        /*002a*/ 	.short	(.L_85 - .L_84)
.L_84:
        /*002c*/ 	.word	0x00000000
        /*0030*/ 	.short	0x0003
        /*0032*/ 	.short	0x0018
        /*0034*/ 	.byte	0x00, 0xf5, 0x21, 0x00


	//----- nvinfo : EIATTR_KPARAM_INFO
	.align		4
.L_85:
        /*0038*/ 	.byte	0x04, 0x17
        /*003a*/ 	.short	(.L_87 - .L_86)
.L_86:
        /*003c*/ 	.word	0x00000000
        /*0040*/ 	.short	0x0002
        /*0042*/ 	.short	0x0010
        /*0044*/ 	.byte	0x00, 0xf5, 0x21, 0x00


	//----- nvinfo : EIATTR_KPARAM_INFO
	.align		4
.L_87:
        /*0048*/ 	.byte	0x04, 0x17
        /*004a*/ 	.short	(.L_89 - .L_88)
.L_88:
        /*004c*/ 	.word	0x00000000
        /*0050*/ 	.short	0x0001
        /*0052*/ 	.short	0x0008
        /*0054*/ 	.byte	0x00, 0xf5, 0x21, 0x00


	//----- nvinfo : EIATTR_KPARAM_INFO
	.align		4
.L_89:
        /*0058*/ 	.byte	0x04, 0x17
        /*005a*/ 	.short	(.L_91 - .L_90)
.L_90:
        /*005c*/ 	.word	0x00000000
        /*0060*/ 	.short	0x0000
        /*0062*/ 	.short	0x0000
        /*0064*/ 	.byte	0x00, 0xf5, 0x21, 0x00


	//----- nvinfo : EIATTR_SPARSE_MMA_MASK
	.align		4
.L_91:
        /*0068*/ 	.byte	0x03, 0x50
        /*006a*/ 	.short	0x0000


	//----- nvinfo : EIATTR_MAXREG_COUNT
	.align		4
        /*006c*/ 	.byte	0x03, 0x1b
        /*006e*/ 	.short	0x00ff


	//----- nvinfo : EIATTR_MERCURY_ISA_VERSION
	.align		4
        /*0070*/ 	.byte	0x03, 0x5f
        /*0072*/ 	.short	0x0101


	//----- nvinfo : EIATTR_VRC_CTA_INIT_COUNT
	.align		4
        /*0074*/ 	.byte	0x02, 0x4a
	.zero		1
	.zero		1


	//----- nvinfo : EIATTR_EXIT_INSTR_OFFSETS
	.align		4
        /*0078*/ 	.byte	0x04, 0x1c
        /*007a*/ 	.short	(.L_93 - .L_92)


	//   ....[0]....
.L_92:
        /*007c*/ 	.word	0x00000070


	//   ....[1]....
        /*0080*/ 	.word	0x00000660


	//----- nvinfo : EIATTR_CRS_STACK_SIZE
	.align		4
.L_93:
        /*0084*/ 	.byte	0x04, 0x1e
        /*0086*/ 	.short	(.L_95 - .L_94)
.L_94:
        /*0088*/ 	.word	0x00000000


	//----- nvinfo : EIATTR_CBANK_PARAM_SIZE
	.align		4
.L_95:
        /*008c*/ 	.byte	0x03, 0x19
        /*008e*/ 	.short	0x002c


	//----- nvinfo : EIATTR_PARAM_CBANK
	.align		4
        /*0090*/ 	.byte	0x04, 0x0a
        /*0092*/ 	.short	(.L_97 - .L_96)
	.align		4
.L_96:
        /*0094*/ 	.word	index@(.nv.constant0.AdamFloat)
        /*0098*/ 	.short	0x0380
        /*009a*/ 	.short	0x002c


	//----- nvinfo : EIATTR_SW_WAR
	.align		4
.L_97:
        /*009c*/ 	.byte	0x04, 0x36
        /*009e*/ 	.short	(.L_99 - .L_98)
.L_98:
        /*00a0*/ 	.word	0x00000008
.L_99:


//--------------------- .nv.info.FillDouble       --------------------------
	.section	.nv.info.FillDouble,"",@"SHT_CUDA_INFO"
	.sectionflags	@""
	.align	4


	//----- nvinfo : EIATTR_CUDA_API_VERSION
	.align		4
        /*0000*/ 	.byte	0x04, 0x37
        /*0002*/ 	.short	(.L_101 - .L_100)
.L_100:
        /*0004*/ 	.word	0x00000082


	//----- nvinfo : EIATTR_KPARAM_INFO
	.align		4
.L_101:
        /*0008*/ 	.byte	0x04, 0x17
        /*000a*/ 	.short	(.L_103 - .L_102)
.L_102:
        /*000c*/ 	.word	0x00000000
        /*0010*/ 	.short	0x0002
        /*0012*/ 	.short	0x0010
        /*0014*/ 	.byte	0x00, 0xf0, 0x11, 0x00


	//----- nvinfo : EIATTR_KPARAM_INFO
	.align		4
.L_103:
        /*0018*/ 	.byte	0x04, 0x17
        /*001a*/ 	.short	(.L_105 - .L_104)
.L_104:
        /*001c*/ 	.word	0x00000000
        /*0020*/ 	.short	0x0001
        /*0022*/ 	.short	0x0008
        /*0024*/ 	.byte	0x00, 0xf0, 0x21, 0x00


	//----- nvinfo : EIATTR_KPARAM_INFO
	.align		4
.L_105:
        /*0028*/ 	.byte	0x04, 0x17
        /*002a*/ 	.short	(.L_107 - .L_106)
.L_106:
        /*002c*/ 	.word	0x00000000
        /*0030*/ 	.short	0x0000
        /*0032*/ 	.short	0x0000
        /*0034*/ 	.byte	0x00, 0xf5, 0x21, 0x00


	//----- nvinfo : EIATTR_SPARSE_MMA_MASK
	.align		4
.L_107:
        /*0038*/ 	.byte	0x03, 0x50
        /*003a*/ 	.short	0x0000


	//----- nvinfo : EIATTR_MAXREG_COUNT
	.align		4
        /*003c*/ 	.byte	0x03, 0x1b
        /*003e*/ 	.short	0x00ff


	//----- nvinfo : EIATTR_MERCURY_ISA_VERSION
	.align		4
        /*0040*/ 	.byte	0x03, 0x5f
        /*0042*/ 	.short	0x0101


	//----- nvinfo : EIATTR_VRC_CTA_INIT_COUNT
	.align		4
        /*0044*/ 	.byte	0x02, 0x4a
	.zero		1
	.zero		1


	//----- nvinfo : EIATTR_EXIT_INSTR_OFFSETS
	.align		4
        /*0048*/ 	.byte	0x04, 0x1c
        /*004a*/ 	.short	(.L_109 - .L_108)


	//   ....[0]....
.L_108:
        /*004c*/ 	.word	0x00000070


	//   ....[1]....
        /*0050*/ 	.word	0x000000d0


	//----- nvinfo : EIATTR_CBANK_PARAM_SIZE
	.align		4
.L_109:
        /*0054*/ 	.byte	0x03, 0x19
        /*0056*/ 	.short	0x0014


	//----- nvinfo : EIATTR_PARAM_CBANK
	.align		4
        /*0058*/ 	.byte	0x04, 0x0a
        /*005a*/ 	.short	(.L_111 - .L_110)
	.align		4
.L_110:
        /*005c*/ 	.word	index@(.nv.constant0.FillDouble)
        /*0060*/ 	.short	0x0380
        /*0062*/ 	.short	0x0014


	//----- nvinfo : EIATTR_SW_WAR
	.align		4
.L_111:
        /*0064*/ 	.byte	0x04, 0x36
        /*0066*/ 	.short	(.L_113 - .L_112)
.L_112:
        /*0068*/ 	.word	0x00000008
.L_113:


//--------------------- .nv.info.FillFloat        --------------------------
	.section	.nv.info.FillFloat,"",@"SHT_CUDA_INFO"
	.sectionflags	@""
	.align	4


	//----- nvinfo : EIATTR_CUDA_API_VERSION
	.align		4
        /*0000*/ 	.byte	0x04, 0x37
        /*0002*/ 	.short	(.L_115 - .L_114)
.L_114:
        /*0004*/ 	.word	0x00000082


	//----- nvinfo : EIATTR_KPARAM_INFO
	.align		4
.L_115:
        /*0008*/ 	.byte	0x04, 0x17
        /*000a*/ 	.short	(.L_117 - .L_116)
.L_116:
        /*000c*/ 	.word	0x00000000
        /*0010*/ 	.short	0x0002
        /*0012*/ 	.short	0x000c
        /*0014*/ 	.byte	0x00, 0xf0, 0x11, 0x00


	//----- nvinfo : EIATTR_KPARAM_INFO
	.align		4
.L_117:
        /*0018*/ 	.byte	0x04, 0x17
        /*001a*/ 	.short	(.L_119 - .L_118)
.L_118:
        /*001c*/ 	.word	0x00000000
        /*0020*/ 	.short	0x0001
        /*0022*/ 	.short	0x0008
        /*0024*/ 	.byte	0x00, 0xf0, 0x11, 0x00


	//----- nvinfo : EIATTR_KPARAM_INFO
	.align		4
.L_119:
        /*0028*/ 	.byte	0x04, 0x17
        /*002a*/ 	.short	(.L_121 - .L_120)
.L_120:
        /*002c*/ 	.word	0x00000000
        /*0030*/ 	.short	0x0000
        /*0032*/ 	.short	0x0000
        /*0034*/ 	.byte	0x00, 0xf5, 0x21, 0x00


	//----- nvinfo : EIATTR_SPARSE_MMA_MASK
	.align		4
.L_121:
        /*0038*/ 	.byte	0x03, 0x50
        /*003a*/ 	.short	0x0000


	//----- nvinfo : EIATTR_MAXREG_COUNT
	.align		4
        /*003c*/ 	.byte	0x03, 0x1b
        /*003e*/ 	.short	0x00ff


	//----- nvinfo : EIATTR_MERCURY_ISA_VERSION
	.align		4
        /*0040*/ 	.byte	0x03, 0x5f
        /*0042*/ 	.short	0x0101


	//----- nvinfo : EIATTR_VRC_CTA_INIT_COUNT
	.align		4
        /*0044*/ 	.byte	0x02, 0x4a
	.zero		1
	.zero		1


	//----- nvinfo : EIATTR_EXIT_INSTR_OFFSETS
	.align		4
        /*0048*/ 	.byte	0x04, 0x1c
        /*004a*/ 	.short	(.L_123 - .L_122)


	//   ....[0]....
.L_122:
        /*004c*/ 	.word	0x00000070


	//   ....[1]....
        /*0050*/ 	.word	0x000000d0


	//----- nvinfo : EIATTR_CBANK_PARAM_SIZE
	.align		4
.L_123:
        /*0054*/ 	.byte	0x03, 0x19
        /*0056*/ 	.short	0x0010


	//----- nvinfo : EIATTR_PARAM_CBANK
	.align		4
        /*0058*/ 	.byte	0x04, 0x0a
        /*005a*/ 	.short	(.L_125 - .L_124)
	.align		4
.L_124:
        /*005c*/ 	.word	index@(.nv.constant0.FillFloat)
        /*0060*/ 	.short	0x0380
        /*0062*/ 	.short	0x0010


	//----- nvinfo : EIATTR_SW_WAR
	.align		4
.L_125:
        /*0064*/ 	.byte	0x04, 0x36
        /*0066*/ 	.short	(.L_127 - .L_126)
.L_126:
        /*0068*/ 	.word	0x00000008
.L_127:


//--------------------- .nv.info.SeqSoftmaxConvErrorFloatChar --------------------------
	.section	.nv.info.SeqSoftmaxConvErrorFloatChar,"",@"SHT_CUDA_INFO"
	.sectionflags	@""
	.align	4


	//----- nvinfo : EIATTR_CUDA_API_VERSION
	.align		4
        /*0000*/ 	.byte	0x04, 0x37
        /*0002*/ 	.short	(.L_129 - .L_128)
.L_128:
        /*0004*/ 	.word	0x00000082


	//----- nvinfo : EIATTR_KPARAM_INFO
	.align		4
.L_129:
        /*0008*/ 	.byte	0x04, 0x17
        /*000a*/ 	.short	(.L_131 - .L_130)
.L_130:
        /*000c*/ 	.word	0x00000000
        /*0010*/ 	.short	0x0006
        /*0012*/ 	.short	0x0028
        /*0014*/ 	.byte	0x00, 0xf0, 0x11, 0x00


	//----- nvinfo : EIATTR_KPARAM_INFO
	.align		4
.L_131:
        /*0018*/ 	.byte	0x04, 0x17
        /*001a*/ 	.short	(.L_133 - .L_132)
.L_132:
        /*001c*/ 	.word	0x00000000
        /*0020*/ 	.short	0x0005
        /*0022*/ 	.short	0x0024
        /*0024*/ 	.byte	0x00, 0xf0, 0x11, 0x00


	//----- nvinfo : EIATTR_KPARAM_INFO
	.align		4
.L_133:
        /*0028*/ 	.byte	0x04, 0x17
        /*002a*/ 	.short	(.L_135 - .L_134)
.L_134:
        /*002c*/ 	.word	0x00000000
        /*0030*/ 	.short	0x0004
        /*0032*/ 	.short	0x0020
        /*0034*/ 	.byte	0x00, 0xf0, 0x11, 0x00


	//----- nvinfo : EIATTR_KPARAM_INFO
	.align		4
.L_135:
        /*0038*/ 	.byte	0x04, 0x17
        /*003a*/ 	.short	(.L_137 - .L_136)
.L_136:
        /*003c*/ 	.word	0x00000000
        /*0040*/ 	.short	0x0003
        /*0042*/ 	.short	0x0018
        /*0044*/ 	.byte	0x00, 0xf5, 0x21, 0x00


	//----- nvinfo : EIATTR_KPARAM_INFO
	.align		4
.L_137:
        /*0048*/ 	.byte	0x04, 0x17
        /*004a*/ 	.short	(.L_139 - .L_138)
.L_138:
        /*004c*/ 	.word	0x00000000
        /*0050*/ 	.short	0x0002
        /*0052*/ 	.short	0x0010
        /*0054*/ 	.byte	0x00, 0xf5, 0x21, 0x00


	//----- nvinfo : EIATTR_KPARAM_INFO
	.align		4
.L_139:
        /*0058*/ 	.byte	0x04, 0x17
        /*005a*/ 	.short	(.L_141 - .L_140)
.L_140:
        /*005c*/ 	.word	0x00000000
        /*0060*/ 	.short	0x0001
        /*0062*/ 	.short	0x0008
        /*0064*/ 	.byte	0x00, 0xf5, 0x21, 0x00


	//----- nvinfo : EIATTR_KPARAM_INFO
	.align		4
.L_141:
        /*0068*/ 	.byte	0x04, 0x17
        /*006a*/ 	.short	(.L_143 - .L_142)
.L_142:
        /*006c*/ 	.word	0x00000000
        /*0070*/ 	.short	0x0000
        /*0072*/ 	.short	0x0000
        /*0074*/ 	.byte	0x00, 0xf5, 0x21, 0x00


	//----- nvinfo : EIATTR_SPARSE_MMA_MASK
	.align		4
.L_143:
        /*0078*/ 	.byte	0x03, 0x50
        /*007a*/ 	.short	0x0000


	//----- nvinfo : EIATTR_MAXREG_COUNT
	.align		4
        /*007c*/ 	.byte	0x03, 0x1b
        /*007e*/ 	.short	0x00ff


	//----- nvinfo : EIATTR_MERCURY_ISA_VERSION
	.align		4
        /*0080*/ 	.byte	0x03, 0x5f
        /*0082*/ 	.short	0x0101


	//----- nvinfo : EIATTR_VRC_CTA_INIT_COUNT
	.align		4
        /*0084*/ 	.byte	0x02, 0x4a
	.zero		1
	.zero		1


	//----- nvinfo : EIATTR_EXIT_INSTR_OFFSETS
	.align		4
        /*0088*/ 	.byte	0x04, 0x1c
        /*008a*/ 	.short	(.L_145 - .L_144)


	//   ....[0]....
.L_144:
        /*008c*/ 	.word	0x00000110


	//   ....[1]....
        /*0090*/ 	.word	0x000009d0


	//   ....[2]....
        /*0094*/ 	.word	0x00000aa0


	//   ....[3]....
        /*0098*/ 	.word	0x00000cb0


	//----- nvinfo : EIATTR_CBANK_PARAM_SIZE
	.align		4
.L_145:
        /*009c*/ 	.byte	0x03, 0x19
        /*009e*/ 	.short	0x002c


	//----- nvinfo : EIATTR_PARAM_CBANK
	.align		4
        /*00a0*/ 	.byte	0x04, 0x0a
        /*00a2*/ 	.short	(.L_147 - .L_146)
	.align		4
.L_146:
        /*00a4*/ 	.word	index@(.nv.constant0.SeqSoftmaxConvErrorFloatChar)
        /*00a8*/ 	.short	0x0380
        /*00aa*/ 	.short	0x002c


	//----- nvinfo : EIATTR_SW_WAR
	.align		4
.L_147:
        /*00ac*/ 	.byte	0x04, 0x36
        /*00ae*/ 	.short	(.L_149 - .L_148)
.L_148:
        /*00b0*/ 	.word	0x00000008
.L_149:


//--------------------- .nv.info.SeqSoftmaxConvErrorDoubleChar --------------------------
	.section	.nv.info.SeqSoftmaxConvErrorDoubleChar,"",@"SHT_CUDA_INFO"
	.sectionflags	@""
	.align	4


	//----- nvinfo : EIATTR_CUDA_API_VERSION
	.align		4
        /*0000*/ 	.byte	0x04, 0x37
        /*0002*/ 	.short	(.L_151 - .L_150)
.L_150:
        /*0004*/ 	.word	0x00000082


	//----- nvinfo : EIATTR_KPARAM_INFO
	.align		4
.L_151:
        /*0008*/ 	.byte	0x04, 0x17
        /*000a*/ 	.short	(.L_153 - .L_152)
.L_152:
        /*000c*/ 	.word	0x00000000
        /*0010*/ 	.short	0x0006
        /*0012*/ 	.short	0x0028
        /*0014*/ 	.byte	0x00, 0xf0, 0x21, 0x00


	//----- nvinfo : EIATTR_KPARAM_INFO
	.align		4
.L_153:
        /*0018*/ 	.byte	0x04, 0x17
        /*001a*/ 	.short	(.L_155 - .L_154)
.L_154:
        /*001c*/ 	.word	0x00000000
        /*0020*/ 	.short	0x0005
        /*0022*/ 	.short	0x0024
        /*0024*/ 	.byte	0x00, 0xf0, 0x11, 0x00


	//----- nvinfo : EIATTR_KPARAM_INFO
	.align		4
.L_155:
        /*0028*/ 	.byte	0x04, 0x17
        /*002a*/ 	.short	(.L_157 - .L_156)
.L_156:
        /*002c*/ 	.word	0x00000000
        /*0030*/ 	.short	0x0004
        /*0032*/ 	.short	0x0020
        /*0034*/ 	.byte	0x00, 0xf0, 0x11, 0x00


	//----- nvinfo : EIATTR_KPARAM_INFO
	.align		4
.L_157:
        /*0038*/ 	.byte	0x04, 0x17
        /*003a*/ 	.short	(.L_159 - .L_158)
.L_158:
        /*003c*/ 	.word	0x00000000
        /*0040*/ 	.short	0x0003
        /*0042*/ 	.short	0x0018
        /*0044*/ 	.byte	0x00, 0xf5, 0x21, 0x00


	//----- nvinfo : EIATTR_KPARAM_INFO
	.align		4
.L_159:
        /*0048*/ 	.byte	0x04, 0x17
        /*004a*/ 	.short	(.L_161 - .L_160)
.L_160:
        /*004c*/ 	.word	0x00000000
        /*0050*/ 	.short	0x0002
        /*0052*/ 	.short	0x0010
        /*0054*/ 	.byte	0x00, 0xf5, 0x21, 0x00


	//----- nvinfo : EIATTR_KPARAM_INFO
	.align		4
.L_161:
        /*0058*/ 	.byte	0x04, 0x17
        /*005a*/ 	.short	(.L_163 - .L_162)
.L_162:
        /*005c*/ 	.word	0x00000000
        /*0060*/ 	.short	0x0001
        /*0062*/ 	.short	0x0008
        /*0064*/ 	.byte	0x00, 0xf5, 0x21, 0x00


	//----- nvinfo : EIATTR_KPARAM_INFO
	.align		4
.L_163:
        /*0068*/ 	.byte	0x04, 0x17
        /*006a*/ 	.short	(.L_165 - .L_164)
.L_164:
        /*006c*/ 	.word	0x00000000
        /*0070*/ 	.short	0x0000
        /*0072*/ 	.short	0x0000
        /*0074*/ 	.byte	0x00, 0xf5, 0x21, 0x00


	//----- nvinfo : EIATTR_SPARSE_MMA_MASK
	.align		4
.L_165:
        /*0078*/ 	.byte	0x03, 0x50
        /*007a*/ 	.short	0x0000


	//----- nvinfo : EIATTR_MAXREG_COUNT
	.align		4
        /*007c*/ 	.byte	0x03, 0x1b
        /*007e*/ 	.short	0x00ff


	//----- nvinfo : EIATTR_MERCURY_ISA_VERSION
	.align		4
        /*0080*/ 	.byte	0x03, 0x5f
        /*0082*/ 	.short	0x0101


	//----- nvinfo : EIATTR_VRC_CTA_INIT_COUNT
	.align		4
        /*0084*/ 	.byte	0x02, 0x4a
	.zero		1
	.zero		1


	//----- nvinfo : EIATTR_EXIT_INSTR_OFFSETS
	.align		4
        /*0088*/ 	.byte	0x04, 0x1c
        /*008a*/ 	.short	(.L_167 - .L_166)


	//   ....[0]....
.L_166:
        /*008c*/ 	.word	0x00000110


	//   ....[1]....
        /*0090*/ 	.word	0x000009f0


	//   ....[2]....
        /*0094*/ 	.word	0x00000ac0


	//   ....[3]....
        /*0098*/ 	.word	0x000010a0


	//----- nvinfo : EIATTR_CRS_STACK_SIZE
	.align		4
.L_167:
        /*009c*/ 	.byte	0x04, 0x1e
        /*009e*/ 	.short	(.L_169 - .L_168)
.L_168:
        /*00a0*/ 	.word	0x00000000


	//----- nvinfo : EIATTR_CBANK_PARAM_SIZE
	.align		4
.L_169:
        /*00a4*/ 	.byte	0x03, 0x19
        /*00a6*/ 	.short	0x0030


	//----- nvinfo : EIATTR_PARAM_CBANK
	.align		4
        /*00a8*/ 	.byte	0x04, 0x0a
        /*00aa*/ 	.short	(.L_171 - .L_170)
	.align		4
.L_170:
        /*00ac*/ 	.word	index@(.nv.constant0.SeqSoftmaxConvErrorDoubleChar)
        /*00b0*/ 	.short	0x0380
        /*00b2*/ 	.short	0x0030


	//----- nvinfo : EIATTR_SW_WAR
	.align		4
.L_171:
        /*00b4*/ 	.byte	0x04, 0x36
        /*00b6*/ 	.short	(.L_173 - .L_172)
.L_172:
        /*00b8*/ 	.word	0x00000008
.L_173:


//--------------------- .nv.info.SeqSoftmaxConvBackwardFloatChar --------------------------
	.section	.nv.info.SeqSoftmaxConvBackwardFloatChar,"",@"SHT_CUDA_INFO"
	.sectionflags	@""
	.align	4


	//----- nvinfo : EIATTR_CUDA_API_VERSION
	.align		4
        /*0000*/ 	.byte	0x04, 0x37
        /*0002*/ 	.short	(.L_175 - .L_174)
.L_174:
        /*0004*/ 	.word	0x00000082


	//----- nvinfo : EIATTR_KPARAM_INFO
	.align		4
.L_175:
        /*0008*/ 	.byte	0x04, 0x17
        /*000a*/ 	.short	(.L_177 - .L_176)
.L_176:
        /*000c*/ 	.word	0x00000000
        /*0010*/ 	.short	0x0004
        /*0012*/ 	.short	0x001c
        /*0014*/ 	.byte	0x00, 0xf0, 0x11, 0x00


	//----- nvinfo : EIATTR_KPARAM_INFO
	.align		4
.L_177:
        /*0018*/ 	.byte	0x04, 0x17
        /*001a*/ 	.short	(.L_179 - .L_178)
.L_178:
        /*001c*/ 	.word	0x00000000
        /*0020*/ 	.short	0x0003
        /*0022*/ 	.short	0x0018
        /*0024*/ 	.byte	0x00, 0xf0, 0x11, 0x00


	//----- nvinfo : EIATTR_KPARAM_INFO
	.align		4
.L_179:
        /*0028*/ 	.byte	0x04, 0x17
        /*002a*/ 	.short	(.L_181 - .L_180)
.L_180:
        /*002c*/ 	.word	0x00000000
        /*0030*/ 	.short	0x0002
        /*0032*/ 	.short	0x0010
        /*0034*/ 	.byte	0x00, 0xf5, 0x21, 0x00


	//----- nvinfo : EIATTR_KPARAM_INFO
	.align		4
.L_181:
        /*0038*/ 	.byte	0x04, 0x17
        /*003a*/ 	.short	(.L_183 - .L_182)
.L_182:
        /*003c*/ 	.word	0x00000000
        /*0040*/ 	.short	0x0001
        /*0042*/ 	.short	0x0008
        /*0044*/ 	.byte	0x00, 0xf5, 0x21, 0x00


	//----- nvinfo : EIATTR_KPARAM_INFO
	.align		4
.L_183:
        /*0048*/ 	.byte	0x04, 0x17
        /*004a*/ 	.short	(.L_185 - .L_184)
.L_184:
        /*004c*/ 	.word	0x00000000
        /*0050*/ 	.short	0x0000
        /*0052*/ 	.short	0x0000
        /*0054*/ 	.byte	0x00, 0xf5, 0x21, 0x00


	//----- nvinfo : EIATTR_SPARSE_MMA_MASK
	.align		4
.L_185:
        /*0058*/ 	.byte	0x03, 0x50
        /*005a*/ 	.short	0x0000


	//----- nvinfo : EIATTR_MAXREG_COUNT
	.align		4
        /*005c*/ 	.byte	0x03, 0x1b
        /*005e*/ 	.short	0x00ff


	//----- nvinfo : EIATTR_MERCURY_ISA_VERSION
	.align		4
        /*0060*/ 	.byte	0x03, 0x5f
        /*0062*/ 	.short	0x0101


	//----- nvinfo : EIATTR_VRC_CTA_INIT_COUNT
	.align		4
        /*0064*/ 	.byte	0x02, 0x4a
	.zero		1
	.zero		1


	//----- nvinfo : EIATTR_EXIT_INSTR_OFFSETS
	.align		4
        /*0068*/ 	.byte	0x04, 0x1c
        /*006a*/ 	.short	(.L_187 - .L_186)


	//   ....[0]....
.L_186:
        /*006c*/ 	.word	0x00000110


	//   ....[1]....
        /*0070*/ 	.word	0x000009e0


	//   ....[2]....
        /*0074*/ 	.word	0x00000cb0


	//   ....[3]....
        /*0078*/ 	.word	0x00000de0


	//   ....[4]....
        /*007c*/ 	.word	0x00000e60


	//   ....[5]....
        /*0080*/ 	.word	0x00000f10


	//----- nvinfo : EIATTR_CRS_STACK_SIZE
	.align		4
.L_187:
        /*0084*/ 	.byte	0x04, 0x1e
        /*0086*/ 	.short	(.L_189 - .L_188)
.L_188:
        /*0088*/ 	.word	0x00000000


	//----- nvinfo : EIATTR_CBANK_PARAM_SIZE
	.align		4
.L_189:
        /*008c*/ 	.byte	0x03, 0x19
        /*008e*/ 	.short	0x0020


	//----- nvinfo : EIATTR_PARAM_CBANK
	.align		4
        /*0090*/ 	.byte	0x04, 0x0a
        /*0092*/ 	.short	(.L_191 - .L_190)
	.align		4
.L_190:
        /*0094*/ 	.word	index@(.nv.constant0.SeqSoftmaxConvBackwardFloatChar)
        /*0098*/ 	.short	0x0380
        /*009a*/ 	.short	0x0020


	//----- nvinfo : EIATTR_SW_WAR
	.align		4
.L_191:
        /*009c*/ 	.byte	0x04, 0x36
        /*009e*/ 	.short	(.L_193 - .L_192)
.L_192:
        /*00a0*/ 	.word	0x00000008
.L_193:


//--------------------- .nv.info.SeqSoftmaxConvBackwardDoubleChar --------------------------
	.section	.nv.info.SeqSoftmaxConvBackwardDoubleChar,"",@"SHT_CUDA_INFO"
	.sectionflags	@""
	.align	4


	//----- nvinfo : EIATTR_CUDA_API_VERSION
	.align		4
        /*0000*/ 	.byte	0x04, 0x37
        /*0002*/ 	.short	(.L_195 - .L_194)
.L_194:
        /*0004*/ 	.word	0x00000082


	//----- nvinfo : EIATTR_KPARAM_INFO
	.align		4
.L_195:
        /*0008*/ 	.byte	0x04, 0x17
        /*000a*/ 	.short	(.L_197 - .L_196)
.L_196:
        /*000c*/ 	.word	0x00000000
        /*0010*/ 	.short	0x0004
        /*0012*/ 	.short	0x001c
        /*0014*/ 	.byte	0x00, 0xf0, 0x11, 0x00


	//----- nvinfo : EIATTR_KPARAM_INFO
	.align		4
.L_197:
        /*0018*/ 	.byte	0x04, 0x17
        /*001a*/ 	.short	(.L_199 - .L_198)
.L_198:
        /*001c*/ 	.word	0x00000000
        /*0020*/ 	.short	0x0003
        /*0022*/ 	.short	0x0018
        /*0024*/ 	.byte	0x00, 0xf0, 0x11, 0x00


	//----- nvinfo : EIATTR_KPARAM_INFO
	.align		4
.L_199:
        /*0028*/ 	.byte	0x04, 0x17
        /*002a*/ 	.short	(.L_201 - .L_200)
.L_200:
        /*002c*/ 	.word	0x00000000
        /*0030*/ 	.short	0x0002
        /*0032*/ 	.short	0x0010
        /*0034*/ 	.byte	0x00, 0xf5, 0x21, 0x00


	//----- nvinfo : EIATTR_KPARAM_INFO
	.align		4
.L_201:
        /*0038*/ 	.byte	0x04, 0x17
        /*003a*/ 	.short	(.L_203 - .L_202)
.L_202:
        /*003c*/ 	.word	0x00000000
        /*0040*/ 	.short	0x0001
        /*0042*/ 	.short	0x0008
        /*0044*/ 	.byte	0x00, 0xf5, 0x21, 0x00


	//----- nvinfo : EIATTR_KPARAM_INFO
	.align		4
.L_203:
        /*0048*/ 	.byte	0x04, 0x17
        /*004a*/ 	.short	(.L_205 - .L_204)
.L_204:
        /*004c*/ 	.word	0x00000000
        /*0050*/ 	.short	0x0000
        /*0052*/ 	.short	0x0000
        /*0054*/ 	.byte	0x00, 0xf5, 0x21, 0x00


	//----- nvinfo : EIATTR_SPARSE_MMA_MASK
	.align		4
.L_205:
        /*0058*/ 	.byte	0x03, 0x50
        /*005a*/ 	.short	0x0000


	//----- nvinfo : EIATTR_MAXREG_COUNT
	.align		4
        /*005c*/ 	.byte	0x03, 0x1b
        /*005e*/ 	.short	0x00ff


	//----- nvinfo : EIATTR_MERCURY_ISA_VERSION
	.align		4
        /*0060*/ 	.byte	0x03, 0x5f
        /*0062*/ 	.short	0x0101


	//----- nvinfo : EIATTR_VRC_CTA_INIT_COUNT
	.align		4
        /*0064*/ 	.byte	0x02, 0x4a
	.zero		1
	.zero		1


	//----- nvinfo : EIATTR_EXIT_INSTR_OFFSETS
	.align		4
        /*0068*/ 	.byte	0x04, 0x1c
        /*006a*/ 	.short	(.L_207 - .L_206)


	//   ....[0]....
.L_206:
        /*006c*/ 	.word	0x00000110


	//   ....[1]....
        /*0070*/ 	.word	0x000009e0


	//   ....[2]....
        /*0074*/ 	.word	0x00000cb0


	//   ....[3]....
        /*0078*/ 	.word	0x00000de0


	//   ....[4]....
        /*007c*/ 	.word	0x00000e60


	//   ....[5]....
        /*0080*/ 	.word	0x00000f10


	//----- nvinfo : EIATTR_CRS_STACK_SIZE
	.align		4
.L_207:
        /*0084*/ 	.byte	0x04, 0x1e
        /*0086*/ 	.short	(.L_209 - .L_208)
.L_208:
        /*0088*/ 	.word	0x00000000


	//----- nvinfo : EIATTR_CBANK_PARAM_SIZE
	.align		4
.L_209:
        /*008c*/ 	.byte	0x03, 0x19
        /*008e*/ 	.short	0x0020


	//----- nvinfo : EIATTR_PARAM_CBANK
	.align		4
        /*0090*/ 	.byte	0x04, 0x0a
        /*0092*/ 	.short	(.L_211 - .L_210)
	.align		4
.L_210:
        /*0094*/ 	.word	index@(.nv.constant0.SeqSoftmaxConvBackwardDoubleChar)
        /*0098*/ 	.short	0x0380
        /*009a*/ 	.short	0x0020


	//----- nvinfo : EIATTR_SW_WAR
	.align		4
.L_211:
        /*009c*/ 	.byte	0x04, 0x36
        /*009e*/ 	.short	(.L_213 - .L_212)
.L_212:
        /*00a0*/ 	.word	0x00000008
.L_213:


//--------------------- .nv.callgraph             --------------------------
	.section	.nv.callgraph,"",@"SHT_CUDA_CALLGRAPH"
	.align	4
	.sectionentsize	8
	.align		4
        /*0000*/ 	.word	0x00000000
	.align		4
        /*0004*/ 	.word	0xffffffff
	.align		4
        /*0008*/ 	.word	0x00000000
	.align		4
        /*000c*/ 	.word	0xfffffffe
	.align		4
        /*0010*/ 	.word	0x00000000
	.align		4
        /*0014*/ 	.word	0xfffffffd
	.align		4
        /*0018*/ 	.word	0x00000000
	.align		4
        /*001c*/ 	.word	0xfffffffc


//--------------------- .text.AdamDouble          --------------------------
	.section	.text.AdamDouble,"ax",@progbits
	.align	128
        .global         AdamDouble
        .type           AdamDouble,@function
        .size           AdamDouble,(.L_x_58 - AdamDouble)
        .other          AdamDouble,@"STO_CUDA_ENTRY STV_DEFAULT"
AdamDouble:
.text.AdamDouble:
[----:B------:R-:W-:Y:S01]  /*0000*/  LDC R1, c[0x0][0x37c] ;  /* 0x0000df00ff017b82 */ /* 0x000fe20000000800 */
[----:B------:R-:W0:Y:S07]  /*0010*/  S2R R3, SR_TID.X ;  /* 0x0000000000037919 */ /* 0x000e2e0000002100 */
[----:B------:R-:W0:Y:S01]  /*0020*/  S2UR UR4, SR_CTAID.X ;  /* 0x00000000000479c3 */ /* 0x000e220000002500 */
[----:B------:R-:W1:Y:S07]  /*0030*/  LDCU UR5, c[0x0][0x3a8] ;  /* 0x00007500ff0577ac */ /* 0x000e6e0008000800 */
[----:B------:R-:W0:Y:S02]  /*0040*/  LDC R0, c[0x0][0x360] ;  /* 0x0000d800ff007b82 */ /* 0x000e240000000800 */
[----:B0-----:R-:W-:-:S05]  /*0050*/  IMAD R0, R0, UR4, R3 ;  /* 0x0000000400007c24 */ /* 0x001fca000f8e0203 */
[----:B-1----:R-:W-:-:S13]  /*0060*/  ISETP.GE.AND P0, PT, R0, UR5, PT ;  /* 0x0000000500007c0c */ /* 0x002fda000bf06270 */
[----:B------:R-:W-:Y:S05]  /*0070*/  @P0 EXIT ;  /* 0x000000000000094d */ /* 0x000fea0003800000 */
[----:B------:R-:W0:Y:S01]  /*0080*/  LDC.64 R18, c[0x0][0x3a0] ;  /* 0x0000e800ff127b82 */ /* 0x000e220000000a00 */
[----:B------:R-:W0:Y:S07]  /*0090*/  LDCU.64 UR4, c[0x0][0x358] ;  /* 0x00006b00ff0477ac */ /* 0x000e2e0008000a00 */
[----:B------:R-:W1:Y:S08]  /*00a0*/  LDC.64 R2, c[0x0][0x388] ;  /* 0x0000e200ff027b82 */ /* 0x000e700000000a00 */
[----:B------:R-:W2:Y:S01]  /*00b0*/  LDC.64 R8, c[0x0][0x390] ;  /* 0x0000e400ff087b82 */ /* 0x000ea20000000a00 */
[----:B0-----:R-:W3:Y:S07]  /*00c0*/  LDG.E.64 R6, desc[UR4][R18.64+0x8] ;  /* 0x0000080412067981 */ /* 0x001eee000c1e1b00 */
[----:B------:R-:W0:Y:S01]  /*00d0*/  LDC.64 R24, c[0x0][0x398] ;  /* 0x0000e600ff187b82 */ /* 0x000e220000000a00 */
[----:B------:R-:W4:Y:S01]  /*00e0*/  LDG.E.64 R22, desc[UR4][R18.64+0x28] ;  /* 0x0000280412167981 */ /* 0x000f22000c1e1b00 */
[----:B-1----:R-:W-:-:S03]  /*00f0*/  IMAD.WIDE R2, R0, 0x8, R2 ;  /* 0x0000000800027825 */ /* 0x002fc600078e0202 */
[----:B------:R-:W5:Y:S04]  /*0100*/  LDG.E.64 R16, desc[UR4][R18.64] ;  /* 0x0000000412107981 */ /* 0x000f68000c1e1b00 */
[----:B------:R-:W4:Y:S01]  /*0110*/  LDG.E.64 R12, desc[UR4][R2.64] ;  /* 0x00000004020c7981 */ /* 0x000f22000c1e1b00 */
[----:B--2---:R-:W-:-:S03]  /*0120*/  IMAD.WIDE R8, R0, 0x8, R8 ;  /* 0x0000000800087825 */ /* 0x004fc600078e0208 */
[----:B------:R-:W5:Y:S04]  /*0130*/  LDG.E.64 R14, desc[UR4][R18.64+0x20] ;  /* 0x00002004120e7981 */ /* 0x000f68000c1e1b00 */
[----:B------:R-:W2:Y:S01]  /*0140*/  LDG.E.64 R10, desc[UR4][R8.64] ;  /* 0x00000004080a7981 */ /* 0x000ea2000c1e1b00 */
[----:B0-----:R-:W-:Y:S01]  /*0150*/  IMAD.WIDE R24, R0, 0x8, R24 ;  /* 0x0000000800187825 */ /* 0x001fe200078e0218 */
[----:B---3--:R-:W-:-:S08]  /*0160*/  DADD R4, -R6, 1 ;  /* 0x3ff0000006047429 */ /* 0x008fd00000000100 */
[----:B----4-:R-:W-:Y:S02]  /*0170*/  DMUL R12, R4, R12 ;  /* 0x0000000c040c7228 */ /* 0x010fe40000000000 */
[----:B------:R-:W3:Y:S06]  /*0180*/  LDG.E.64 R4, desc[UR4][R18.64+0x10] ;  /* 0x0000100412047981 */ /* 0x000eec000c1e1b00 */
[----:B--2---:R-:W-:Y:S01]  /*0190*/  DFMA R20, R6, R10, R12 ;  /* 0x0000000a0614722b */ /* 0x004fe2000000000c */
[----:B------:R0:W5:Y:S06]  /*01a0*/  LDG.E.64 R6, desc[UR4][R18.64+0x18] ;  /* 0x0000180412067981 */ /* 0x00016c000c1e1b00 */
[----:B------:R1:W-:Y:S04]  /*01b0*/  STG.E.64 desc[UR4][R8.64], R20 ;  /* 0x0000001408007986 */ /* 0x0003e8000c101b04 */
[----:B------:R-:W2:Y:S04]  /*01c0*/  LDG.E.64 R2, desc[UR4][R2.64] ;  /* 0x0000000402027981 */ /* 0x000ea8000c1e1b00 */
[----:B------:R-:W4:Y:S01]  /*01d0*/  LDG.E.64 R12, desc[UR4][R24.64] ;  /* 0x00000004180c7981 */ /* 0x000f22000c1e1b00 */
[----:B------:R-:W-:-:S06]  /*01e0*/  DADD R22, -R22, 1 ;  /* 0x3ff0000016167429 */ /* 0x000fcc0000000100 */
[----:B------:R-:W0:Y:S04]  /*01f0*/  MUFU.RSQ64H R11, R23 ;  /* 0x00000017000b7308 */ /* 0x000e280000001c00 */
[----:B------:R-:W-:Y:S02]  /*0200*/  VIADD R10, R23, 0xfcb00000 ;  /* 0xfcb00000170a7836 */ /* 0x000fe40000000000 */
[----:B-1----:R-:W-:-:S04]  /*0210*/  IMAD.MOV.U32 R20, RZ, RZ, 0x0 ;  /* 0x00000000ff147424 */ /* 0x002fc800078e00ff */
[----:B0-----:R-:W-:Y:S01]  /*0220*/  DMUL R28, R10, R10 ;  /* 0x0000000a0a1c7228 */ /* 0x001fe20000000000 */
[----:B------:R-:W-:-:S07]  /*0230*/  IMAD.MOV.U32 R21, RZ, RZ, 0x3fd80000 ;  /* 0x3fd80000ff157424 */ /* 0x000fce00078e00ff */
[----:B------:R-:W-:-:S08]  /*0240*/  DFMA R28, R22, -R28, 1 ;  /* 0x3ff00000161c742b */ /* 0x000fd0000000081c */
[----:B------:R-:W-:Y:S02]  /*0250*/  DFMA R20, R28, R20, 0.5 ;  /* 0x3fe000001c14742b */ /* 0x000fe40000000014 */
[----:B------:R-:W-:-:S08]  /*0260*/  DMUL R28, R10, R28 ;  /* 0x0000001c0a1c7228 */ /* 0x000fd00000000000 */
[----:B------:R-:W-:Y:S01]  /*0270*/  DFMA R20, R20, R28, R10 ;  /* 0x0000001c1414722b */ /* 0x000fe2000000000a */
[----:B------:R-:W-:Y:S01]  /*0280*/  ISETP.GE.U32.AND P0, PT, R10, 0x7ca00000, PT ;  /* 0x7ca000000a00780c */ /* 0x000fe20003f06070 */
[----:B---3--:R-:W-:-:S08]  /*0290*/  DADD R26, -R4, 1 ;  /* 0x3ff00000041a7429 */ /* 0x008fd00000000100 */
[----:B--2---:R-:W-:-:S08]  /*02a0*/  DMUL R26, R26, R2 ;  /* 0x000000021a1a7228 */ /* 0x004fd00000000000 */
[----:B------:R-:W-:-:S08]  /*02b0*/  DMUL R18, R2, R26 ;  /* 0x0000001a02127228 */ /* 0x000fd00000000000 */
[----:B----4-:R-:W-:Y:S02]  /*02c0*/  DFMA R4, R4, R12, R18 ;  /* 0x0000000c0404722b */ /* 0x010fe40000000012 */
[----:B------:R-:W-:-:S05]  /*02d0*/  DMUL R12, R22, R20 ;  /* 0x00000014160c7228 */ /* 0x000fca0000000000 */
[----:B------:R0:W-:Y:S01]  /*02e0*/  STG.E.64 desc[UR4][R24.64], R4 ;  /* 0x0000000418007986 */ /* 0x0001e2000c101b04 */
[----:B------:R-:W-:Y:S02]  /*02f0*/  VIADD R3, R21, 0xfff00000 ;  /* 0xfff0000015037836 */ /* 0x000fe40000000000 */
[----:B------:R-:W-:Y:S01]  /*0300*/  DFMA R18, R12, -R12, R22 ;  /* 0x8000000c0c12722b */ /* 0x000fe20000000016 */
[----:B------:R-:W-:-:S07]  /*0310*/  IMAD.MOV.U32 R2, RZ, RZ, R20 ;  /* 0x000000ffff027224 */ /* 0x000fce00078e0014 */
[----:B------:R-:W-:Y:S01]  /*0320*/  DFMA R26, R18, R2, R12 ;  /* 0x00000002121a722b */ /* 0x000fe2000000000c */
[----:B------:R-:W-:Y:S10]  /*0330*/  @!P0 BRA `(.L_x_0) ;  /* 0x0000000000208947 */ /* 0x000ff40003800000 */
[----:B------:R-:W-:Y:S01]  /*0340*/  MOV R11, R23 ;  /* 0x00000017000b7202 */ /* 0x000fe20000000f00 */
[----:B------:R-:W-:Y:S01]  /*0350*/  IMAD.MOV.U32 R21, RZ, RZ, R10 ;  /* 0x000000ffff157224 */ /* 0x000fe200078e000a */
[----:B------:R-:W-:Y:S01]  /*0360*/  MOV R10, 0x3a0 ;  /* 0x000003a0000a7802 */ /* 0x000fe20000000f00 */
[----:B------:R-:W-:Y:S02]  /*0370*/  IMAD.MOV.U32 R2, RZ, RZ, R22 ;  /* 0x000000ffff027224 */ /* 0x000fe400078e0016 */
[----:B------:R-:W-:-:S07]  /*0380*/  IMAD.MOV.U32 R23, RZ, RZ, R3 ;  /* 0x000000ffff177224 */ /* 0x000fce00078e0003 */
[----:B0----5:R-:W-:Y:S05]  /*0390*/  CALL.REL.NOINC `($__internal_1_$__cuda_sm20_dsqrt_rn_f64_mediumpath_v1) ;  /* 0x0000000800b47944 */ /* 0x021fea0003c00000 */
[----:B------:R-:W-:Y:S02]  /*03a0*/  IMAD.MOV.U32 R26, RZ, RZ, R2 ;  /* 0x000000ffff1a7224 */ /* 0x000fe400078e0002 */
[----:B------:R-:W-:-:S07]  /*03b0*/  IMAD.MOV.U32 R27, RZ, RZ, R3 ;  /* 0x000000ffff1b7224 */ /* 0x000fce00078e0003 */
.L_x_0:
[----:B-----5:R-:W-:Y:S01]  /*03c0*/  DADD R14, -R14, 1 ;  /* 0x3ff000000e0e7429 */ /* 0x020fe20000000100 */
[----:B------:R-:W-:Y:S01]  /*03d0*/  IMAD.MOV.U32 R2, RZ, RZ, 0x1 ;  /* 0x00000001ff027424 */ /* 0x000fe200078e00ff */
[----:B------:R-:W-:Y:S01]  /*03e0*/  DMUL R16, R16, R26 ;  /* 0x0000001a10107228 */ /* 0x000fe20000000000 */
[----:B------:R-:W-:Y:S03]  /*03f0*/  BSSY.RECONVERGENT B0, `(.L_x_1) ;  /* 0x0000014000007945 */ /* 0x000fe60003800200 */
[----:B------:R-:W1:Y:S06]  /*0400*/  MUFU.RCP64H R3, R15 ;  /* 0x0000000f00037308 */ /* 0x000e6c0000001800 */
[----:B------:R-:W-:Y:S01]  /*0410*/  FSETP.GEU.AND P1, PT, |R17|, 6.5827683646048100446e-37, PT ;  /* 0x036000001100780b */ /* 0x000fe20003f2e200 */
[----:B-1----:R-:W-:-:S08]  /*0420*/  DFMA R10, -R14, R2, 1 ;  /* 0x3ff000000e0a742b */ /* 0x002fd00000000102 */
[----:B------:R-:W-:-:S08]  /*0430*/  DFMA R10, R10, R10, R10 ;  /* 0x0000000a0a0a722b */ /* 0x000fd0000000000a */
[----:B------:R-:W-:-:S08]  /*0440*/  DFMA R10, R2, R10, R2 ;  /* 0x0000000a020a722b */ /* 0x000fd00000000002 */
[----:B------:R-:W-:-:S08]  /*0450*/  DFMA R2, -R14, R10, 1 ;  /* 0x3ff000000e02742b */ /* 0x000fd0000000010a */
[----:B------:R-:W-:-:S08]  /*0460*/  DFMA R2, R10, R2, R10 ;  /* 0x000000020a02722b */ /* 0x000fd0000000000a */
[----:B------:R-:W-:-:S08]  /*0470*/  DMUL R10, R16, R2 ;  /* 0x00000002100a7228 */ /* 0x000fd00000000000 */
[----:B------:R-:W-:-:S08]  /*0480*/  DFMA R12, -R14, R10, R16 ;  /* 0x0000000a0e0c722b */ /* 0x000fd00000000110 */
[----:B------:R-:W-:-:S10]  /*0490*/  DFMA R2, R2, R12, R10 ;  /* 0x0000000c0202722b */ /* 0x000fd4000000000a */
[----:B------:R-:W-:-:S05]  /*04a0*/  FFMA R10, RZ, R15, R3 ;  /* 0x0000000fff0a7223 */ /* 0x000fca0000000003 */
[----:B------:R-:W-:-:S13]  /*04b0*/  FSETP.GT.AND P0, PT, |R10|, 1.469367938527859385e-39, PT ;  /* 0x001000000a00780b */ /* 0x000fda0003f04200 */
[----:B------:R-:W-:Y:S05]  /*04c0*/  @P0 BRA P1, `(.L_x_2) ;  /* 0x0000000000180947 */ /* 0x000fea0000800000 */
[----:B------:R-:W-:Y:S01]  /*04d0*/  IMAD.MOV.U32 R12, RZ, RZ, R16 ;  /* 0x000000ffff0c7224 */ /* 0x000fe200078e0010 */
[----:B------:R-:W-:Y:S01]  /*04e0*/  MOV R13, R17 ;  /* 0x00000011000d7202 */ /* 0x000fe20000000f00 */
[----:B------:R-:W-:Y:S01]  /*04f0*/  IMAD.MOV.U32 R10, RZ, RZ, R14 ;  /* 0x000000ffff0a7224 */ /* 0x000fe200078e000e */
[----:B------:R-:W-:Y:S01]  /*0500*/  MOV R16, 0x530 ;  /* 0x0000053000107802 */ /* 0x000fe20000000f00 */
[----:B------:R-:W-:-:S07]  /*0510*/  IMAD.MOV.U32 R11, RZ, RZ, R15 ;  /* 0x000000ffff0b7224 */ /* 0x000fce00078e000f */
[----:B0-----:R-:W-:Y:S05]  /*0520*/  CALL.REL.NOINC `($__internal_0_$__cuda_sm20_div_rn_f64_full) ;  /* 0x0000000000e07944 */ /* 0x001fea0003c00000 */
.L_x_2:
[----:B------:R-:W-:Y:S05]  /*0530*/  BSYNC.RECONVERGENT B0 ;  /* 0x0000000000007941 */ /* 0x000fea0003800200 */
.L_x_1:
[----:B------:R1:W2:Y:S01]  /*0540*/  LDG.E.64 R14, desc[UR4][R8.64] ;  /* 0x00000004080e7981 */ /* 0x0002a2000c1e1b00 */
[----:B------:R-:W3:Y:S01]  /*0550*/  MUFU.RSQ64H R11, R5 ;  /* 0x00000005000b7308 */ /* 0x000ee20000001c00 */
[----:B------:R-:W-:Y:S01]  /*0560*/  VIADD R10, R5, 0xfcb00000 ;  /* 0xfcb00000050a7836 */ /* 0x000fe20000000000 */
[----:B------:R-:W-:Y:S01]  /*0570*/  BSSY.RECONVERGENT B0, `(.L_x_3) ;  /* 0x0000016000007945 */ /* 0x000fe20003800200 */
[----:B------:R-:W-:Y:S02]  /*0580*/  IMAD.MOV.U32 R16, RZ, RZ, 0x0 ;  /* 0x00000000ff107424 */ /* 0x000fe400078e00ff */
[----:B------:R-:W-:Y:S01]  /*0590*/  IMAD.MOV.U32 R17, RZ, RZ, 0x3fd80000 ;  /* 0x3fd80000ff117424 */ /* 0x000fe200078e00ff */
[----:B------:R-:W-:Y:S01]  /*05a0*/  ISETP.GE.U32.AND P0, PT, R10, 0x7ca00000, PT ;  /* 0x7ca000000a00780c */ /* 0x000fe20003f06070 */
[----:B---3--:R-:W-:-:S08]  /*05b0*/  DMUL R12, R10, R10 ;  /* 0x0000000a0a0c7228 */ /* 0x008fd00000000000 */
[----:B------:R-:W-:-:S08]  /*05c0*/  DFMA R12, R4, -R12, 1 ;  /* 0x3ff00000040c742b */ /* 0x000fd0000000080c */
[----:B------:R-:W-:Y:S02]  /*05d0*/  DFMA R16, R12, R16, 0.5 ;  /* 0x3fe000000c10742b */ /* 0x000fe40000000010 */
[----:B------:R-:W-:-:S08]  /*05e0*/  DMUL R12, R10, R12 ;  /* 0x0000000c0a0c7228 */ /* 0x000fd00000000000 */
[----:B------:R-:W-:-:S08]  /*05f0*/  DFMA R20, R16, R12, R10 ;  /* 0x0000000c1014722b */ /* 0x000fd0000000000a */
[----:B------:R-:W-:Y:S02]  /*0600*/  DMUL R12, R4, R20 ;  /* 0x00000014040c7228 */ /* 0x000fe40000000000 */
[----:B-1----:R-:W-:Y:S01]  /*0610*/  VIADD R9, R21, 0xfff00000 ;  /* 0xfff0000015097836 */ /* 0x002fe20000000000 */
[----:B------:R-:W-:-:S05]  /*0620*/  MOV R8, R20 ;  /* 0x0000001400087202 */ /* 0x000fca0000000f00 */
[----:B------:R-:W-:Y:S02]  /*0630*/  DFMA R18, R12, -R12, R4 ;  /* 0x8000000c0c12722b */ /* 0x000fe40000000004 */
[----:B--2---:R-:W-:-:S06]  /*0640*/  DMUL R14, R14, R2 ;  /* 0x000000020e0e7228 */ /* 0x004fcc0000000000 */
[----:B------:R-:W-:Y:S01]  /*0650*/  DFMA R2, R18, R8, R12 ;  /* 0x000000081202722b */ /* 0x000fe2000000000c */
[----:B------:R-:W-:Y:S10]  /*0660*/  @!P0 BRA `(.L_x_4) ;  /* 0x0000000000188947 */ /* 0x000ff40003800000 */
[----:B------:R-:W-:Y:S01]  /*0670*/  IMAD.MOV.U32 R21, RZ, RZ, R10 ;  /* 0x000000ffff157224 */ /* 0x000fe200078e000a */
[----:B------:R-:W-:Y:S01]  /*0680*/  MOV R10, 0x6d0 ;  /* 0x000006d0000a7802 */ /* 0x000fe20000000f00 */
[----:B------:R-:W-:Y:S02]  /*0690*/  IMAD.MOV.U32 R2, RZ, RZ, R4 ;  /* 0x000000ffff027224 */ /* 0x000fe400078e0004 */
[----:B------:R-:W-:Y:S02]  /*06a0*/  IMAD.MOV.U32 R11, RZ, RZ, R5 ;  /* 0x000000ffff0b7224 */ /* 0x000fe400078e0005 */
[----:B------:R-:W-:-:S07]  /*06b0*/  IMAD.MOV.U32 R23, RZ, RZ, R9 ;  /* 0x000000ffff177224 */ /* 0x000fce00078e0009 */
[----:B0-----:R-:W-:Y:S05]  /*06c0*/  CALL.REL.NOINC `($__internal_1_$__cuda_sm20_dsqrt_rn_f64_mediumpath_v1) ;  /* 0x0000000400e87944 */ /* 0x001fea0003c00000 */
.L_x_4:
[----:B------:R-:W-:Y:S05]  /*06d0*/  BSYNC.RECONVERGENT B0 ;  /* 0x0000000000007941 */ /* 0x000fea0003800200 */
.L_x_3:
[----:B------:R-:W-:Y:S01]  /*06e0*/  DADD R6, R6, R2 ;  /* 0x0000000006067229 */ /* 0x000fe20000000002 */
[----:B------:R-:W-:Y:S01]  /*06f0*/  FSETP.GEU.AND P1, PT, |R15|, 6.5827683646048100446e-37, PT ;  /* 0x036000000f00780b */ /* 0x000fe20003f2e200 */
[----:B------:R-:W-:Y:S01]  /*0700*/  IMAD.MOV.U32 R2, RZ, RZ, 0x1 ;  /* 0x00000001ff027424 */ /* 0x000fe200078e00ff */
[----:B------:R-:W-:Y:S03]  /*0710*/  BSSY.RECONVERGENT B0, `(.L_x_5) ;  /* 0x0000013000007945 */ /* 0x000fe60003800200 */
[----:B------:R-:W0:Y:S02]  /*0720*/  MUFU.RCP64H R3, R7 ;  /* 0x0000000700037308 */ /* 0x000e240000001800 */
[----:B0-----:R-:W-:-:S08]  /*0730*/  DFMA R4, -R6, R2, 1 ;  /* 0x3ff000000604742b */ /* 0x001fd00000000102 */
        /* <DEDUP_REMOVED lines=10> */
[----:B------:R-:W-:Y:S01]  /*07e0*/  MOV R12, R14 ;  /* 0x0000000e000c7202 */ /* 0x000fe20000000f00 */
[----:B------:R-:W-:Y:S01]  /*07f0*/  IMAD.MOV.U32 R13, RZ, RZ, R15 ;  /* 0x000000ffff0d7224 */ /* 0x000fe200078e000f */
[----:B------:R-:W-:Y:S01]  /*0800*/  MOV R16, 0x840 ;  /* 0x0000084000107802 */ /* 0x000fe20000000f00 */
[----:B------:R-:W-:Y:S02]  /*0810*/  IMAD.MOV.U32 R10, RZ, RZ, R6 ;  /* 0x000000ffff0a7224 */ /* 0x000fe400078e0006 */
[----:B------:R-:W-:-:S07]  /*0820*/  IMAD.MOV.U32 R11, RZ, RZ, R7 ;  /* 0x000000ffff0b7224 */ /* 0x000fce00078e0007 */
[----:B------:R-:W-:Y:S05]  /*0830*/  CALL.REL.NOINC `($__internal_0_$__cuda_sm20_div_rn_f64_full) ;  /* 0x00000000001c7944 */ /* 0x000fea0003c00000 */
.L_x_6:
[----:B------:R-:W-:Y:S05]  /*0840*/  BSYNC.RECONVERGENT B0 ;  /* 0x0000000000007941 */ /* 0x000fea0003800200 */
.L_x_5:
[----:B------:R-:W0:Y:S02]  /*0850*/  LDC.64 R4, c[0x0][0x380] ;  /* 0x0000e000ff047b82 */ /* 0x000e240000000a00 */
[----:B0-----:R-:W-:-:S05]  /*0860*/  IMAD.WIDE R4, R0, 0x8, R4 ;  /* 0x0000000800047825 */ /* 0x001fca00078e0204 */
[----:B------:R-:W2:Y:S02]  /*0870*/  LDG.E.64 R6, desc[UR4][R4.64] ;  /* 0x0000000404067981 */ /* 0x000ea4000c1e1b00 */
[----:B--2---:R-:W-:-:S07]  /*0880*/  DADD R6, R6, -R2 ;  /* 0x0000000006067229 */ /* 0x004fce0000000802 */
[----:B------:R-:W-:Y:S01]  /*0890*/  STG.E.64 desc[UR4][R4.64], R6 ;  /* 0x0000000604007986 */ /* 0x000fe2000c101b04 */
[----:B------:R-:W-:Y:S05]  /*08a0*/  EXIT ;  /* 0x000000000000794d */ /* 0x000fea0003800000 */
        .weak           $__internal_0_$__cuda_sm20_div_rn_f64_full
        .type           $__internal_0_$__cuda_sm20_div_rn_f64_full,@function
        .size           $__internal_0_$__cuda_sm20_div_rn_f64_full,($__internal_1_$__cuda_sm20_dsqrt_rn_f64_mediumpath_v1 - $__internal_0_$__cuda_sm20_div_rn_f64_full)
$__internal_0_$__cuda_sm20_div_rn_f64_full:
[C---:B------:R-:W-:Y:S01]  /*08b0*/  FSETP.GEU.AND P0, PT, |R11|.reuse, 1.469367938527859385e-39, PT ;  /* 0x001000000b00780b */ /* 0x040fe20003f0e200 */
[----:B------:R-:W-:Y:S01]  /*08c0*/  IMAD.MOV.U32 R20, RZ, RZ, 0x1 ;  /* 0x00000001ff147424 */ /* 0x000fe200078e00ff */
[----:B------:R-:W-:Y:S01]  /*08d0*/  LOP3.LUT R2, R11, 0x800fffff, RZ, 0xc0, !PT ;  /* 0x800fffff0b027812 */ /* 0x000fe200078ec0ff */
[----:B------:R-:W-:Y:S01]  /*08e0*/  BSSY.RECONVERGENT B1, `(.L_x_7) ;  /* 0x0000054000017945 */ /* 0x000fe20003800200 */
[C---:B------:R-:W-:Y:S02]  /*08f0*/  FSETP.GEU.AND P2, PT, |R13|.reuse, 1.469367938527859385e-39, PT ;  /* 0x001000000d00780b */ /* 0x040fe40003f4e200 */
[----:B------:R-:W-:Y:S01]  /*0900*/  LOP3.LUT R3, R2, 0x3ff00000, RZ, 0xfc, !PT ;  /* 0x3ff0000002037812 */ /* 0x000fe200078efcff */
[----:B------:R-:W-:Y:S01]  /*0910*/  IMAD.MOV.U32 R2, RZ, RZ, R10 ;  /* 0x000000ffff027224 */ /* 0x000fe200078e000a */
[----:B------:R-:W-:Y:S02]  /*0920*/  LOP3.LUT R17, R13, 0x7ff00000, RZ, 0xc0, !PT ;  /* 0x7ff000000d117812 */ /* 0x000fe400078ec0ff */
[----:B------:R-:W-:-:S03]  /*0930*/  LOP3.LUT R26, R11, 0x7ff00000, RZ, 0xc0, !PT ;  /* 0x7ff000000b1a7812 */ /* 0x000fc600078ec0ff */
[----:B------:R-:W-:Y:S01]  /*0940*/  @!P0 DMUL R2, R10, 8.98846567431157953865e+307 ;  /* 0x7fe000000a028828 */ /* 0x000fe20000000000 */
[----:B------:R-:W-:-:S03]  /*0950*/  ISETP.GE.U32.AND P1, PT, R17, R26, PT ;  /* 0x0000001a1100720c */ /* 0x000fc60003f26070 */
[----:B------:R-:W-:Y:S01]  /*0960*/  @!P2 LOP3.LUT R18, R11, 0x7ff00000, RZ, 0xc0, !PT ;  /* 0x7ff000000b12a812 */ /* 0x000fe200078ec0ff */
[----:B------:R-:W-:Y:S01]  /*0970*/  @!P2 IMAD.MOV.U32 R22, RZ, RZ, RZ ;  /* 0x000000ffff16a224 */ /* 0x000fe200078e00ff */
[----:B------:R-:W0:Y:S02]  /*0980*/  MUFU.RCP64H R21, R3 ;  /* 0x0000000300157308 */ /* 0x000e240000001800 */
[----:B------:R-:W-:Y:S02]  /*0990*/  @!P2 ISETP.GE.U32.AND P3, PT, R17, R18, PT ;  /* 0x000000121100a20c */ /* 0x000fe40003f66070 */
[----:B------:R-:W-:Y:S02]  /*09a0*/  MOV R18, 0x1ca00000 ;  /* 0x1ca0000000127802 */ /* 0x000fe40000000f00 */
[----:B------:R-:W-:Y:S02]  /*09b0*/  @!P0 LOP3.LUT R26, R3, 0x7ff00000, RZ, 0xc0, !PT ;  /* 0x7ff00000031a8812 */ /* 0x000fe400078ec0ff */
[----:B------:R-:W-:-:S03]  /*09c0*/  @!P2 SEL R19, R18, 0x63400000, !P3 ;  /* 0x634000001213a807 */ /* 0x000fc60005800000 */
[----:B------:R-:W-:Y:S01]  /*09d0*/  VIADD R27, R26, 0xffffffff ;  /* 0xffffffff1a1b7836 */ /* 0x000fe20000000000 */
[----:B------:R-:W-:-:S04]  /*09e0*/  @!P2 LOP3.LUT R19, R19, 0x80000000, R13, 0xf8, !PT ;  /* 0x800000001313a812 */ /* 0x000fc800078ef80d */
[----:B------:R-:W-:Y:S01]  /*09f0*/  @!P2 LOP3.LUT R23, R19, 0x100000, RZ, 0xfc, !PT ;  /* 0x001000001317a812 */ /* 0x000fe200078efcff */
[----:B0-----:R-:W-:Y:S01]  /*0a00*/  DFMA R14, R20, -R2, 1 ;  /* 0x3ff00000140e742b */ /* 0x001fe20000000802 */
[----:B------:R-:W-:-:S07]  /*0a10*/  IMAD.MOV.U32 R19, RZ, RZ, R17 ;  /* 0x000000ffff137224 */ /* 0x000fce00078e0011 */
[----:B------:R-:W-:-:S08]  /*0a20*/  DFMA R14, R14, R14, R14 ;  /* 0x0000000e0e0e722b */ /* 0x000fd0000000000e */
[----:B------:R-:W-:Y:S01]  /*0a30*/  DFMA R20, R20, R14, R20 ;  /* 0x0000000e1414722b */ /* 0x000fe20000000014 */
[----:B------:R-:W-:Y:S01]  /*0a40*/  SEL R15, R18, 0x63400000, !P1 ;  /* 0x63400000120f7807 */ /* 0x000fe20004800000 */
[----:B------:R-:W-:-:S03]  /*0a50*/  IMAD.MOV.U32 R14, RZ, RZ, R12 ;  /* 0x000000ffff0e7224 */ /* 0x000fc600078e000c */
[----:B------:R-:W-:-:S03]  /*0a60*/  LOP3.LUT R15, R15, 0x800fffff, R13, 0xf8, !PT ;  /* 0x800fffff0f0f7812 */ /* 0x000fc600078ef80d */
[----:B------:R-:W-:-:S03]  /*0a70*/  DFMA R24, R20, -R2, 1 ;  /* 0x3ff000001418742b */ /* 0x000fc60000000802 */
[----:B------:R-:W-:-:S05]  /*0a80*/  @!P2 DFMA R14, R14, 2, -R22 ;  /* 0x400000000e0ea82b */ /* 0x000fca0000000816 */
[----:B------:R-:W-:-:S05]  /*0a90*/  DFMA R24, R20, R24, R20 ;  /* 0x000000181418722b */ /* 0x000fca0000000014 */
[----:B------:R-:W-:-:S03]  /*0aa0*/  @!P2 LOP3.LUT R19, R15, 0x7ff00000, RZ, 0xc0, !PT ;  /* 0x7ff000000f13a812 */ /* 0x000fc600078ec0ff */
[----:B------:R-:W-:Y:S02]  /*0ab0*/  DMUL R20, R24, R14 ;  /* 0x0000000e18147228 */ /* 0x000fe40000000000 */
[----:B------:R-:W-:-:S05]  /*0ac0*/  VIADD R22, R19, 0xffffffff ;  /* 0xffffffff13167836 */ /* 0x000fca0000000000 */
[----:B------:R-:W-:Y:S01]  /*0ad0*/  ISETP.GT.U32.AND P0, PT, R22, 0x7feffffe, PT ;  /* 0x7feffffe1600780c */ /* 0x000fe20003f04070 */
[----:B------:R-:W-:-:S03]  /*0ae0*/  DFMA R22, R20, -R2, R14 ;  /* 0x800000021416722b */ /* 0x000fc6000000000e */
[----:B------:R-:W-:-:S05]  /*0af0*/  ISETP.GT.U32.OR P0, PT, R27, 0x7feffffe, P0 ;  /* 0x7feffffe1b00780c */ /* 0x000fca0000704470 */
[----:B------:R-:W-:-:S08]  /*0b00*/  DFMA R22, R24, R22, R20 ;  /* 0x000000161816722b */ /* 0x000fd00000000014 */
[----:B------:R-:W-:Y:S05]  /*0b10*/  @P0 BRA `(.L_x_8) ;  /* 0x00000000006c0947 */ /* 0x000fea0003800000 */
[----:B------:R-:W-:-:S04]  /*0b20*/  LOP3.LUT R20, R11, 0x7ff00000, RZ, 0xc0, !PT ;  /* 0x7ff000000b147812 */ /* 0x000fc800078ec0ff */
[CC--:B------:R-:W-:Y:S02]  /*0b30*/  VIADDMNMX R12, R17.reuse, -R20.reuse, 0xb9600000, !PT ;  /* 0xb9600000110c7446 */ /* 0x0c0fe40007800914 */
[----:B------:R-:W-:Y:S02]  /*0b40*/  ISETP.GE.U32.AND P0, PT, R17, R20, PT ;  /* 0x000000141100720c */ /* 0x000fe40003f06070 */
[----:B------:R-:W-:Y:S02]  /*0b50*/  VIMNMX R12, PT, PT, R12, 0x46a00000, PT ;  /* 0x46a000000c0c7848 */ /* 0x000fe40003fe0100 */
[----:B------:R-:W-:Y:S01]  /*0b60*/  SEL R13, R18, 0x63400000, !P0 ;  /* 0x63400000120d7807 */ /* 0x000fe20004000000 */
[----:B------:R-:W-:-:S03]  /*0b70*/  IMAD.MOV.U32 R18, RZ, RZ, RZ ;  /* 0x000000ffff127224 */ /* 0x000fc600078e00ff */
[----:B------:R-:W-:-:S05]  /*0b80*/  IADD3 R12, PT, PT, -R13, R12, RZ ;  /* 0x0000000c0d0c7210 */ /* 0x000fca0007ffe1ff */
[----:B------:R-:W-:-:S06]  /*0b90*/  VIADD R19, R12, 0x7fe00000 ;  /* 0x7fe000000c137836 */ /* 0x000fcc0000000000 */
[----:B------:R-:W-:-:S10]  /*0ba0*/  DMUL R20, R22, R18 ;  /* 0x0000001216147228 */ /* 0x000fd40000000000 */
[----:B------:R-:W-:-:S13]  /*0bb0*/  FSETP.GTU.AND P0, PT, |R21|, 1.469367938527859385e-39, PT ;  /* 0x001000001500780b */ /* 0x000fda0003f0c200 */
[----:B------:R-:W-:Y:S05]  /*0bc0*/  @P0 BRA `(.L_x_9) ;  /* 0x0000000000940947 */ /* 0x000fea0003800000 */
[----:B------:R-:W-:Y:S01]  /*0bd0*/  DFMA R2, R22, -R2, R14 ;  /* 0x800000021602722b */ /* 0x000fe2000000000e */
[----:B------:R-:W-:-:S09]  /*0be0*/  IMAD.MOV.U32 R18, RZ, RZ, RZ ;  /* 0x000000ffff127224 */ /* 0x000fd200078e00ff */
[C---:B------:R-:W-:Y:S02]  /*0bf0*/  FSETP.NEU.AND P0, PT, R3.reuse, RZ, PT ;  /* 0x000000ff0300720b */ /* 0x040fe40003f0d000 */
[----:B------:R-:W-:-:S04]  /*0c00*/  LOP3.LUT R11, R3, 0x80000000, R11, 0x48, !PT ;  /* 0x80000000030b7812 */ /* 0x000fc800078e480b */
[----:B------:R-:W-:-:S07]  /*0c10*/  LOP3.LUT R19, R11, R19, RZ, 0xfc, !PT ;  /* 0x000000130b137212 */ /* 0x000fce00078efcff */
[----:B------:R-:W-:Y:S05]  /*0c20*/  @!P0 BRA `(.L_x_9) ;  /* 0x00000000007c8947 */ /* 0x000fea0003800000 */
[----:B------:R-:W-:Y:S01]  /*0c30*/  IMAD.MOV R3, RZ, RZ, -R12 ;  /* 0x000000ffff037224 */ /* 0x000fe200078e0a0c */
[----:B------:R-:W-:Y:S01]  /*0c40*/  DMUL.RP R18, R22, R18 ;  /* 0x0000001216127228 */ /* 0x000fe20000008000 */
[----:B------:R-:W-:-:S06]  /*0c50*/  IMAD.MOV.U32 R2, RZ, RZ, RZ ;  /* 0x000000ffff027224 */ /* 0x000fcc00078e00ff */
[----:B------:R-:W-:-:S03]  /*0c60*/  DFMA R2, R20, -R2, R22 ;  /* 0x800000021402722b */ /* 0x000fc60000000016 */
[----:B------:R-:W-:-:S03]  /*0c70*/  LOP3.LUT R11, R19, R11, RZ, 0x3c, !PT ;  /* 0x0000000b130b7212 */ /* 0x000fc600078e3cff */
[----:B------:R-:W-:-:S04]  /*0c80*/  IADD3 R2, PT, PT, -R12, -0x43300000, RZ ;  /* 0xbcd000000c027810 */ /* 0x000fc80007ffe1ff */
[----:B------:R-:W-:-:S04]  /*0c90*/  FSETP.NEU.AND P0, PT, |R3|, R2, PT ;  /* 0x000000020300720b */ /* 0x000fc80003f0d200 */
[----:B------:R-:W-:Y:S02]  /*0ca0*/  FSEL R20, R18, R20, !P0 ;  /* 0x0000001412147208 */ /* 0x000fe40004000000 */
[----:B------:R-:W-:Y:S01]  /*0cb0*/  FSEL R21, R11, R21, !P0 ;  /* 0x000000150b157208 */ /* 0x000fe20004000000 */
[----:B------:R-:W-:Y:S06]  /*0cc0*/  BRA `(.L_x_9) ;  /* 0x0000000000547947 */ /* 0x000fec0003800000 */
.L_x_8:
[----:B------:R-:W-:-:S14]  /*0cd0*/  DSETP.NAN.AND P0, PT, R12, R12, PT ;  /* 0x0000000c0c00722a */ /* 0x000fdc0003f08000 */
[----:B------:R-:W-:Y:S05]  /*0ce0*/  @P0 BRA `(.L_x_10) ;  /* 0x0000000000440947 */ /* 0x000fea0003800000 */
[----:B------:R-:W-:-:S14]  /*0cf0*/  DSETP.NAN.AND P0, PT, R10, R10, PT ;  /* 0x0000000a0a00722a */ /* 0x000fdc0003f08000 */
[----:B------:R-:W-:Y:S05]  /*0d00*/  @P0 BRA `(.L_x_11) ;  /* 0x0000000000300947 */ /* 0x000fea0003800000 */
[----:B------:R-:W-:Y:S01]  /*0d10*/  ISETP.NE.AND P0, PT, R19, R26, PT ;  /* 0x0000001a1300720c */ /* 0x000fe20003f05270 */
[----:B------:R-:W-:Y:S01]  /*0d20*/  IMAD.MOV.U32 R21, RZ, RZ, -0x80000 ;  /* 0xfff80000ff157424 */ /* 0x000fe200078e00ff */
[----:B------:R-:W-:-:S11]  /*0d30*/  MOV R20, 0x0 ;  /* 0x0000000000147802 */ /* 0x000fd60000000f00 */
[----:B------:R-:W-:Y:S05]  /*0d40*/  @!P0 BRA `(.L_x_9) ;  /* 0x0000000000348947 */ /* 0x000fea0003800000 */
[----:B------:R-:W-:Y:S02]  /*0d50*/  ISETP.NE.AND P0, PT, R19, 0x7ff00000, PT ;  /* 0x7ff000001300780c */ /* 0x000fe40003f05270 */
[----:B------:R-:W-:Y:S02]  /*0d60*/  LOP3.LUT R21, R13, 0x80000000, R11, 0x48, !PT ;  /* 0x800000000d157812 */ /* 0x000fe400078e480b */
[----:B------:R-:W-:-:S13]  /*0d70*/  ISETP.EQ.OR P0, PT, R26, RZ, !P0 ;  /* 0x000000ff1a00720c */ /* 0x000fda0004702670 */
[----:B------:R-:W-:Y:S01]  /*0d80*/  @P0 LOP3.LUT R2, R21, 0x7ff00000, RZ, 0xfc, !PT ;  /* 0x7ff0000015020812 */ /* 0x000fe200078efcff */
[----:B------:R-:W-:Y:S02]  /*0d90*/  @!P0 IMAD.MOV.U32 R20, RZ, RZ, RZ ;  /* 0x000000ffff148224 */ /* 0x000fe400078e00ff */
[----:B------:R-:W-:Y:S02]  /*0da0*/  @P0 IMAD.MOV.U32 R20, RZ, RZ, RZ ;  /* 0x000000ffff140224 */ /* 0x000fe400078e00ff */
[----:B------:R-:W-:Y:S01]  /*0db0*/  @P0 IMAD.MOV.U32 R21, RZ, RZ, R2 ;  /* 0x000000ffff150224 */ /* 0x000fe200078e0002 */
[----:B------:R-:W-:Y:S06]  /*0dc0*/  BRA `(.L_x_9) ;  /* 0x0000000000147947 */ /* 0x000fec0003800000 */
.L_x_11:
[----:B------:R-:W-:Y:S01]  /*0dd0*/  LOP3.LUT R21, R11, 0x80000, RZ, 0xfc, !PT ;  /* 0x000800000b157812 */ /* 0x000fe200078efcff */
[----:B------:R-:W-:Y:S01]  /*0de0*/  IMAD.MOV.U32 R20, RZ, RZ, R10 ;  /* 0x000000ffff147224 */ /* 0x000fe200078e000a */
[----:B------:R-:W-:Y:S06]  /*0df0*/  BRA `(.L_x_9) ;  /* 0x0000000000087947 */ /* 0x000fec0003800000 */
.L_x_10:
[----:B------:R-:W-:Y:S02]  /*0e00*/  LOP3.LUT R21, R13, 0x80000, RZ, 0xfc, !PT ;  /* 0x000800000d157812 */ /* 0x000fe400078efcff */
[----:B------:R-:W-:-:S07]  /*0e10*/  MOV R20, R12 ;  /* 0x0000000c00147202 */ /* 0x000fce0000000f00 */
.L_x_9:
[----:B------:R-:W-:Y:S05]  /*0e20*/  BSYNC.RECONVERGENT B1 ;  /* 0x0000000000017941 */ /* 0x000fea0003800200 */
.L_x_7:
[----:B------:R-:W-:Y:S02]  /*0e30*/  IMAD.MOV.U32 R17, RZ, RZ, 0x0 ;  /* 0x00000000ff117424 */ /* 0x000fe400078e00ff */
[----:B------:R-:W-:Y:S02]  /*0e40*/  IMAD.MOV.U32 R2, RZ, RZ, R20 ;  /* 0x000000ffff027224 */ /* 0x000fe400078e0014 */
[----:B------:R-:W-:Y:S01]  /*0e50*/  IMAD.MOV.U32 R3, RZ, RZ, R21 ;  /* 0x000000ffff037224 */ /* 0x000fe200078e0015 */
[----:B------:R-:W-:Y:S06]  /*0e60*/  RET.REL.NODEC R16 `(AdamDouble) ;  /* 0xfffffff010647950 */ /* 0x000fec0003c3ffff */
        .weak           $__internal_1_$__cuda_sm20_dsqrt_rn_f64_mediumpath_v1
        .type           $__internal_1_$__cuda_sm20_dsqrt_rn_f64_mediumpath_v1,@function
        .size           $__internal_1_$__cuda_sm20_dsqrt_rn_f64_mediumpath_v1,(.L_x_58 - $__internal_1_$__cuda_sm20_dsqrt_rn_f64_mediumpath_v1)
$__internal_1_$__cuda_sm20_dsqrt_rn_f64_mediumpath_v1:
[----:B------:R-:W-:Y:S01]  /*0e70*/  ISETP.GE.U32.AND P0, PT, R21, -0x3400000, PT ;  /* 0xfcc000001500780c */ /* 0x000fe20003f06070 */
[----:B------:R-:W-:Y:S01]  /*0e80*/  BSSY.RECONVERGENT B1, `(.L_x_12) ;  /* 0x0000025000017945 */ /* 0x000fe20003800200 */
[----:B------:R-:W-:Y:S02]  /*0e90*/  IMAD.MOV.U32 R3, RZ, RZ, R11 ;  /* 0x000000ffff037224 */ /* 0x000fe400078e000b */
[----:B------:R-:W-:-:S09]  /*0ea0*/  IMAD.MOV.U32 R21, RZ, RZ, R23 ;  /* 0x000000ffff157224 */ /* 0x000fd200078e0017 */
[----:B------:R-:W-:Y:S05]  /*0eb0*/  @!P0 BRA `(.L_x_13) ;  /* 0x0000000000208947 */ /* 0x000fea0003800000 */
[----:B------:R-:W-:-:S10]  /*0ec0*/  DFMA.RM R18, R18, R20, R12 ;  /* 0x000000141212722b */ /* 0x000fd4000000400c */
[----:B------:R-:W-:-:S04]  /*0ed0*/  IADD3 R12, P0, PT, R18, 0x1, RZ ;  /* 0x00000001120c7810 */ /* 0x000fc80007f1e0ff */
[----:B------:R-:W-:-:S06]  /*0ee0*/  IADD3.X R13, PT, PT, RZ, R19, RZ, P0, !PT ;  /* 0x00000013ff0d7210 */ /* 0x000fcc00007fe4ff */
[----:B------:R-:W-:-:S08]  /*0ef0*/  DFMA.RP R2, -R18, R12, R2 ;  /* 0x0000000c1202722b */ /* 0x000fd00000008102 */
[----:B------:R-:W-:-:S06]  /*0f00*/  DSETP.GT.AND P0, PT, R2, RZ, PT ;  /* 0x000000ff0200722a */ /* 0x000fcc0003f04000 */
[----:B------:R-:W-:Y:S02]  /*0f10*/  FSEL R12, R12, R18, P0 ;  /* 0x000000120c0c7208 */ /* 0x000fe40000000000 */
[----:B------:R-:W-:Y:S01]  /*0f20*/  FSEL R13, R13, R19, P0 ;  /* 0x000000130d0d7208 */ /* 0x000fe20000000000 */
[----:B------:R-:W-:Y:S06]  /*0f30*/  BRA `(.L_x_14) ;  /* 0x0000000000647947 */ /* 0x000fec0003800000 */
.L_x_13:
[----:B------:R-:W-:-:S14]  /*0f40*/  DSETP.NE.AND P0, PT, R2, RZ, PT ;  /* 0x000000ff0200722a */ /* 0x000fdc0003f05000 */
[----:B------:R-:W-:Y:S05]  /*0f50*/  @!P0 BRA `(.L_x_15) ;  /* 0x0000000000588947 */ /* 0x000fea0003800000 */
[----:B------:R-:W-:-:S13]  /*0f60*/  ISETP.GE.AND P0, PT, R3, RZ, PT ;  /* 0x000000ff0300720c */ /* 0x000fda0003f06270 */
[----:B------:R-:W-:Y:S02]  /*0f70*/  @!P0 IMAD.MOV.U32 R12, RZ, RZ, 0x0 ;  /* 0x00000000ff0c8424 */ /* 0x000fe400078e00ff */
[----:B------:R-:W-:Y:S01]  /*0f80*/  @!P0 IMAD.MOV.U32 R13, RZ, RZ, -0x80000 ;  /* 0xfff80000ff0d8424 */ /* 0x000fe200078e00ff */
[----:B------:R-:W-:Y:S06]  /*0f90*/  @!P0 BRA `(.L_x_14) ;  /* 0x00000000004c8947 */ /* 0x000fec0003800000 */
[----:B------:R-:W-:-:S13]  /*0fa0*/  ISETP.GT.AND P0, PT, R3, 0x7fefffff, PT ;  /* 0x7fefffff0300780c */ /* 0x000fda0003f04270 */
[----:B------:R-:W-:Y:S05]  /*0fb0*/  @P0 BRA `(.L_x_15) ;  /* 0x0000000000400947 */ /* 0x000fea0003800000 */
[----:B------:R-:W-:Y:S01]  /*0fc0*/  DMUL R2, R2, 8.11296384146066816958e+31 ;  /* 0x4690000002027828 */ /* 0x000fe20000000000 */
[----:B------:R-:W-:Y:S02]  /*0fd0*/  IMAD.MOV.U32 R12, RZ, RZ, RZ ;  /* 0x000000ffff0c7224 */ /* 0x000fe400078e00ff */
[----:B------:R-:W-:Y:S02]  /*0fe0*/  IMAD.MOV.U32 R20, RZ, RZ, 0x0 ;  /* 0x00000000ff147424 */ /* 0x000fe400078e00ff */
[----:B------:R-:W-:Y:S01]  /*0ff0*/  IMAD.MOV.U32 R21, RZ, RZ, 0x3fd80000 ;  /* 0x3fd80000ff157424 */ /* 0x000fe200078e00ff */
[----:B------:R-:W0:Y:S02]  /*1000*/  MUFU.RSQ64H R13, R3 ;  /* 0x00000003000d7308 */ /* 0x000e240000001c00 */
[----:B0-----:R-:W-:-:S08]  /*1010*/  DMUL R18, R12, R12 ;  /* 0x0000000c0c127228 */ /* 0x001fd00000000000 */
[----:B------:R-:W-:-:S08]  /*1020*/  DFMA R18, R2, -R18, 1 ;  /* 0x3ff000000212742b */ /* 0x000fd00000000812 */
[----:B------:R-:W-:Y:S02]  /*1030*/  DFMA R20, R18, R20, 0.5 ;  /* 0x3fe000001214742b */ /* 0x000fe40000000014 */
[----:B------:R-:W-:-:S08]  /*1040*/  DMUL R18, R12, R18 ;  /* 0x000000120c127228 */ /* 0x000fd00000000000 */
[----:B------:R-:W-:-:S08]  /*1050*/  DFMA R18, R20, R18, R12 ;  /* 0x000000121412722b */ /* 0x000fd0000000000c */
[----:B------:R-:W-:Y:S02]  /*1060*/  DMUL R12, R2, R18 ;  /* 0x00000012020c7228 */ /* 0x000fe40000000000 */
[----:B------:R-:W-:-:S06]  /*1070*/  IADD3 R19, PT, PT, R19, -0x100000, RZ ;  /* 0xfff0000013137810 */ /* 0x000fcc0007ffe0ff */
[----:B------:R-:W-:-:S08]  /*1080*/  DFMA R20, R12, -R12, R2 ;  /* 0x8000000c0c14722b */ /* 0x000fd00000000002 */
[----:B------:R-:W-:-:S10]  /*1090*/  DFMA R12, R18, R20, R12 ;  /* 0x00000014120c722b */ /* 0x000fd4000000000c */
[----:B------:R-:W-:Y:S01]  /*10a0*/  VIADD R13, R13, 0xfcb00000 ;  /* 0xfcb000000d0d7836 */ /* 0x000fe20000000000 */
[----:B------:R-:W-:Y:S06]  /*10b0*/  BRA `(.L_x_14) ;  /* 0x0000000000047947 */ /* 0x000fec0003800000 */
.L_x_15:
[----:B------:R-:W-:-:S11]  /*10c0*/  DADD R12, R2, R2 ;  /* 0x00000000020c7229 */ /* 0x000fd60000000002 */
.L_x_14:
[----:B------:R-:W-:Y:S05]  /*10d0*/  BSYNC.RECONVERGENT B1 ;  /* 0x0000000000017941 */ /* 0x000fea0003800200 */
.L_x_12:
[----:B------:R-:W-:Y:S02]  /*10e0*/  IMAD.MOV.U32 R11, RZ, RZ, 0x0 ;  /* 0x00000000ff0b7424 */ /* 0x000fe400078e00ff */
[----:B------:R-:W-:Y:S02]  /*10f0*/  IMAD.MOV.U32 R2, RZ, RZ, R12 ;  /* 0x000000ffff027224 */ /* 0x000fe400078e000c */
[----:B------:R-:W-:Y:S01]  /*1100*/  IMAD.MOV.U32 R3, RZ, RZ, R13 ;  /* 0x000000ffff037224 */ /* 0x000fe200078e000d */
[----:B------:R-:W-:Y:S06]  /*1110*/  RET.REL.NODEC R10 `(AdamDouble) ;  /* 0xffffffec0ab87950 */ /* 0x000fec0003c3ffff */
.L_x_16:
[----:B------:R-:W-:-:S00]  /*1120*/  BRA `(.L_x_16) ;  /* 0xfffffffc00fc7947 */ /* 0x000fc0000383ffff */
[----:B------:R-:W-:-:S00]  /*1130*/  NOP ;  /* 0x0000000000007918 */ /* 0x000fc00000000000 */
        /* <DEDUP_REMOVED lines=12> */
.L_x_58:


//--------------------- .text.AdamFloat           --------------------------
	.section	.text.AdamFloat,"ax",@progbits
	.align	128
        .global         AdamFloat
        .type           AdamFloat,@function
        .size           AdamFloat,(.L_x_60 - AdamFloat)
        .other          AdamFloat,@"STO_CUDA_ENTRY STV_DEFAULT"
AdamFloat:
.text.AdamFloat:
        /* <DEDUP_REMOVED lines=9> */
[----:B------:R-:W1:Y:S07]  /*0090*/  LDCU.64 UR4, c[0x0][0x358] ;  /* 0x00006b00ff0477ac */ /* 0x000e6e0008000a00 */
[----:B------:R-:W2:Y:S08]  /*00a0*/  LDC.64 R8, c[0x0][0x3a0] ;  /* 0x0000e800ff087b82 */ /* 0x000eb00000000a00 */
[----:B------:R-:W3:Y:S01]  /*00b0*/  LDC.64 R4, c[0x0][0x390] ;  /* 0x0000e400ff047b82 */ /* 0x000ee20000000a00 */
[----:B0-----:R-:W-:-:S07]  /*00c0*/  IMAD.WIDE R2, R6, 0x4, R2 ;  /* 0x0000000406027825 */ /* 0x001fce00078e0202 */
[----:B------:R-:W0:Y:S01]  /*00d0*/  LDC.64 R10, c[0x0][0x398] ;  /* 0x0000e600ff0a7b82 */ /* 0x000e220000000a00 */
[----:B-1----:R-:W4:Y:S04]  /*00e0*/  LDG.E R13, desc[UR4][R2.64] ;  /* 0x00000004020d7981 */ /* 0x002f28000c1e1900 */
[----:B--2---:R-:W2:Y:S04]  /*00f0*/  LDG.E R0, desc[UR4][R8.64+0x4] ;  /* 0x0000040408007981 */ /* 0x004ea8000c1e1900 */
[----:B------:R-:W4:Y:S01]  /*0100*/  LDG.E R16, desc[UR4][R8.64+0x14] ;  /* 0x0000140408107981 */ /* 0x000f22000c1e1900 */
[----:B---3--:R-:W-:-:S05]  /*0110*/  IMAD.WIDE R4, R6, 0x4, R4 ;  /* 0x0000000406047825 */ /* 0x008fca00078e0204 */
[----:B------:R-:W3:Y:S01]  /*0120*/  LDG.E R7, desc[UR4][R4.64] ;  /* 0x0000000404077981 */ /* 0x000ee2000c1e1900 */
[----:B0-----:R-:W-:-:S04]  /*0130*/  IMAD.WIDE R14, R6, 0x4, R10 ;  /* 0x00000004060e7825 */ /* 0x001fc800078e020a */
[----:B--2---:R-:W-:-:S04]  /*0140*/  FADD R12, -R0, 1 ;  /* 0x3f800000000c7421 */ /* 0x004fc80000000100 */
[----:B----4-:R-:W-:Y:S02]  /*0150*/  FMUL R13, R12, R13 ;  /* 0x0000000d0c0d7220 */ /* 0x010fe40000400000 */
[----:B------:R-:W5:Y:S02]  /*0160*/  LDG.E R12, desc[UR4][R8.64] ;  /* 0x00000004080c7981 */ /* 0x000f64000c1e1900 */
[----:B---3--:R-:W-:Y:S02]  /*0170*/  FFMA R17, R0, R7, R13 ;  /* 0x0000000700117223 */ /* 0x008fe4000000000d */
[----:B------:R-:W2:Y:S04]  /*0180*/  LDG.E R0, desc[UR4][R8.64+0x8] ;  /* 0x0000080408007981 */ /* 0x000ea8000c1e1900 */
[----:B------:R-:W5:Y:S04]  /*0190*/  LDG.E R7, desc[UR4][R8.64+0xc] ;  /* 0x00000c0408077981 */ /* 0x000f68000c1e1900 */
[----:B------:R0:W5:Y:S04]  /*01a0*/  LDG.E R13, desc[UR4][R8.64+0x10] ;  /* 0x00001004080d7981 */ /* 0x000168000c1e1900 */
[----:B------:R1:W-:Y:S04]  /*01b0*/  STG.E desc[UR4][R4.64], R17 ;  /* 0x0000001104007986 */ /* 0x0003e8000c101904 */
[----:B------:R-:W3:Y:S04]  /*01c0*/  LDG.E R3, desc[UR4][R2.64] ;  /* 0x0000000402037981 */ /* 0x000ee8000c1e1900 */
[----:B------:R-:W4:Y:S01]  /*01d0*/  LDG.E R11, desc[UR4][R14.64] ;  /* 0x000000040e0b7981 */ /* 0x000f22000c1e1900 */
[----:B--2---:R-:W-:-:S04]  /*01e0*/  FADD R10, -R0, 1 ;  /* 0x3f800000000a7421 */ /* 0x004fc80000000100 */
[----:B---3--:R-:W-:-:S04]  /*01f0*/  FMUL R10, R10, R3 ;  /* 0x000000030a0a7220 */ /* 0x008fc80000400000 */
[----:B------:R-:W-:-:S04]  /*0200*/  FMUL R19, R3, R10 ;  /* 0x0000000a03137220 */ /* 0x000fc80000400000 */
[----:B----4-:R-:W-:Y:S01]  /*0210*/  FFMA R10, R0, R11, R19 ;  /* 0x0000000b000a7223 */ /* 0x010fe20000000013 */
[----:B------:R-:W-:-:S04]  /*0220*/  FADD R0, -R16, 1 ;  /* 0x3f80000010007421 */ /* 0x000fc80000000100 */
[----:B------:R1:W-:Y:S01]  /*0230*/  STG.E desc[UR4][R14.64], R10 ;  /* 0x0000000a0e007986 */ /* 0x0003e2000c101904 */
[----:B0-----:R-:W-:Y:S01]  /*0240*/  IADD3 R8, PT, PT, R0, -0xd000000, RZ ;  /* 0xf300000000087810 */ /* 0x001fe20007ffe0ff */
[----:B------:R1:W0:Y:S03]  /*0250*/  MUFU.RSQ R9, R0 ;  /* 0x0000000000097308 */ /* 0x0002260000001400 */
[----:B------:R-:W-:-:S13]  /*0260*/  ISETP.GT.U32.AND P0, PT, R8, 0x727fffff, PT ;  /* 0x727fffff0800780c */ /* 0x000fda0003f04070 */
[----:B-1----:R-:W-:Y:S05]  /*0270*/  @!P0 BRA `(.L_x_17) ;  /* 0x0000000000148947 */ /* 0x002fea0003800000 */
[----:B------:R-:W-:Y:S01]  /*0280*/  BSSY.RECONVERGENT B0, `(.L_x_18) ;  /* 0x0000003000007945 */ /* 0x000fe20003800200 */
[----:B------:R-:W-:-:S07]  /*0290*/  MOV R16, 0x2b0 ;  /* 0x000002b000107802 */ /* 0x000fce0000000f00 */
[----:B0----5:R-:W-:Y:S05]  /*02a0*/  CALL.REL.NOINC `($__internal_2_$__cuda_sm20_sqrt_rn_f32_slowpath) ;  /* 0x0000000000f07944 */ /* 0x021fea0003c00000 */
[----:B------:R-:W-:Y:S05]  /*02b0*/  BSYNC.RECONVERGENT B0 ;  /* 0x0000000000007941 */ /* 0x000fea0003800200 */
.L_x_18:
[----:B------:R-:W-:Y:S05]  /*02c0*/  BRA `(.L_x_19) ;  /* 0x0000000000107947 */ /* 0x000fea0003800000 */
.L_x_17:
[----:B0-----:R-:W-:Y:S01]  /*02d0*/  FMUL.FTZ R3, R0, R9 ;  /* 0x0000000900037220 */ /* 0x001fe20000410000 */
[----:B------:R-:W-:-:S03]  /*02e0*/  FMUL.FTZ R9, R9, 0.5 ;  /* 0x3f00000009097820 */ /* 0x000fc60000410000 */
[----:B------:R-:W-:-:S04]  /*02f0*/  FFMA R0, -R3, R3, R0 ;  /* 0x0000000303007223 */ /* 0x000fc80000000100 */
[----:B------:R-:W-:-:S07]  /*0300*/  FFMA R3, R0, R9, R3 ;  /* 0x0000000900037223 */ /* 0x000fce0000000003 */
.L_x_19:
[----:B-----5:R-:W-:Y:S01]  /*0310*/  FADD R13, -R13, 1 ;  /* 0x3f8000000d0d7421 */ /* 0x020fe20000000100 */
[----:B------:R-:W-:Y:S01]  /*0320*/  FMUL R0, R12, R3 ;  /* 0x000000030c007220 */ /* 0x000fe20000400000 */
[----:B------:R-:W-:Y:S02]  /*0330*/  BSSY.RECONVERGENT B0, `(.L_x_20) ;  /* 0x000000d000007945 */ /* 0x000fe40003800200 */
[----:B------:R-:W0:Y:S08]  /*0340*/  MUFU.RCP R2, R13 ;  /* 0x0000000d00027308 */ /* 0x000e300000001000 */
[----:B------:R-:W1:Y:S01]  /*0350*/  FCHK P0, R0, R13 ;  /* 0x0000000d00007302 */ /* 0x000e620000000000 */
[----:B0-----:R-:W-:-:S04]  /*0360*/  FFMA R9, -R13, R2, 1 ;  /* 0x3f8000000d097423 */ /* 0x001fc80000000102 */
[----:B------:R-:W-:-:S04]  /*0370*/  FFMA R9, R2, R9, R2 ;  /* 0x0000000902097223 */ /* 0x000fc80000000002 */
[----:B------:R-:W-:-:S04]  /*0380*/  FFMA R2, R0, R9, RZ ;  /* 0x0000000900027223 */ /* 0x000fc800000000ff */
[----:B------:R-:W-:-:S04]  /*0390*/  FFMA R3, -R13, R2, R0 ;  /* 0x000000020d037223 */ /* 0x000fc80000000100 */
[----:B------:R-:W-:Y:S01]  /*03a0*/  FFMA R2, R9, R3, R2 ;  /* 0x0000000309027223 */ /* 0x000fe20000000002 */
[----:B-1----:R-:W-:Y:S06]  /*03b0*/  @!P0 BRA `(.L_x_21) ;  /* 0x0000000000108947 */ /* 0x002fec0003800000 */
[----:B------:R-:W-:Y:S02]  /*03c0*/  MOV R3, R13 ;  /* 0x0000000d00037202 */ /* 0x000fe40000000f00 */
[----:B------:R-:W-:-:S07]  /*03d0*/  MOV R2, 0x3f0 ;  /* 0x000003f000027802 */ /* 0x000fce0000000f00 */
[----:B------:R-:W-:Y:S05]  /*03e0*/  CALL.REL.NOINC `($__internal_3_$__cuda_sm3x_div_rn_noftz_f32_slowpath) ;  /* 0x0000000000f87944 */ /* 0x000fea0003c00000 */
[----:B------:R-:W-:-:S07]  /*03f0*/  IMAD.MOV.U32 R2, RZ, RZ, R0 ;  /* 0x000000ffff027224 */ /* 0x000fce00078e0000 */
.L_x_21:
[----:B------:R-:W-:Y:S05]  /*0400*/  BSYNC.RECONVERGENT B0 ;  /* 0x0000000000007941 */ /* 0x000fea0003800200 */
.L_x_20:
[----:B------:R-:W2:Y:S01]  /*0410*/  LDG.E R5, desc[UR4][R4.64] ;  /* 0x0000000404057981 */ /* 0x000ea2000c1e1900 */
[----:B------:R-:W-:Y:S01]  /*0420*/  IADD3 R0, PT, PT, R10, -0xd000000, RZ ;  /* 0xf30000000a007810 */ /* 0x000fe20007ffe0ff */
[----:B------:R0:W1:Y:S01]  /*0430*/  MUFU.RSQ R3, R10 ;  /* 0x0000000a00037308 */ /* 0x0000620000001400 */
[----:B------:R-:W-:Y:S02]  /*0440*/  BSSY.RECONVERGENT B0, `(.L_x_22) ;  /* 0x000000d000007945 */ /* 0x000fe40003800200 */
[----:B------:R-:W-:Y:S01]  /*0450*/  ISETP.GT.U32.AND P0, PT, R0, 0x727fffff, PT ;  /* 0x727fffff0000780c */ /* 0x000fe20003f04070 */
[----:B--2---:R-:W-:-:S12]  /*0460*/  FMUL R2, R5, R2 ;  /* 0x0000000205027220 */ /* 0x004fd80000400000 */
[----:B01----:R-:W-:Y:S05]  /*0470*/  @!P0 BRA `(.L_x_23) ;  /* 0x0000000000148947 */ /* 0x003fea0003800000 */
[----:B------:R-:W-:Y:S01]  /*0480*/  IMAD.MOV.U32 R0, RZ, RZ, R10 ;  /* 0x000000ffff007224 */ /* 0x000fe200078e000a */
[----:B------:R-:W-:-:S07]  /*0490*/  MOV R16, 0x4b0 ;  /* 0x000004b000107802 */ /* 0x000fce0000000f00 */
[----:B------:R-:W-:Y:S05]  /*04a0*/  CALL.REL.NOINC `($__internal_2_$__cuda_sm20_sqrt_rn_f32_slowpath) ;  /* 0x0000000000707944 */ /* 0x000fea0003c00000 */
[----:B------:R-:W-:Y:S01]  /*04b0*/  MOV R0, R3 ;  /* 0x0000000300007202 */ /* 0x000fe20000000f00 */
[----:B------:R-:W-:Y:S06]  /*04c0*/  BRA `(.L_x_24) ;  /* 0x0000000000107947 */ /* 0x000fec0003800000 */
.L_x_23:
[----:B------:R-:W-:Y:S01]  /*04d0*/  FMUL.FTZ R5, R10, R3 ;  /* 0x000000030a057220 */ /* 0x000fe20000410000 */
[----:B------:R-:W-:-:S03]  /*04e0*/  FMUL.FTZ R3, R3, 0.5 ;  /* 0x3f00000003037820 */ /* 0x000fc60000410000 */
[----:B------:R-:W-:-:S04]  /*04f0*/  FFMA R0, -R5, R5, R10 ;  /* 0x0000000505007223 */ /* 0x000fc8000000010a */
[----:B------:R-:W-:-:S07]  /*0500*/  FFMA R0, R0, R3, R5 ;  /* 0x0000000300007223 */ /* 0x000fce0000000005 */
.L_x_24:
[----:B------:R-:W-:Y:S05]  /*0510*/  BSYNC.RECONVERGENT B0 ;  /* 0x0000000000007941 */ /* 0x000fea0003800200 */
.L_x_22:
[----:B------:R-:W-:Y:S01]  /*0520*/  FADD R7, R7, R0 ;  /* 0x0000000007077221 */ /* 0x000fe20000000000 */
[----:B------:R-:W-:Y:S03]  /*0530*/  BSSY.RECONVERGENT B0, `(.L_x_25) ;  /* 0x000000d000007945 */ /* 0x000fe60003800200 */
        /* <DEDUP_REMOVED lines=8> */
[----:B------:R-:W-:Y:S01]  /*05c0*/  IMAD.MOV.U32 R0, RZ, RZ, R2 ;  /* 0x000000ffff007224 */ /* 0x000fe200078e0002 */
[----:B------:R-:W-:Y:S02]  /*05d0*/  MOV R3, R7 ;  /* 0x0000000700037202 */ /* 0x000fe40000000f00 */
[----:B------:R-:W-:-:S07]  /*05e0*/  MOV R2, 0x600 ;  /* 0x0000060000027802 */ /* 0x000fce0000000f00 */
[----:B------:R-:W-:Y:S05]  /*05f0*/  CALL.REL.NOINC `($__internal_3_$__cuda_sm3x_div_rn_noftz_f32_slowpath) ;  /* 0x0000000000747944 */ /* 0x000fea0003c00000 */
.L_x_26:
[----:B------:R-:W-:Y:S05]  /*0600*/  BSYNC.RECONVERGENT B0 ;  /* 0x0000000000007941 */ /* 0x000fea0003800200 */
.L_x_25:
[----:B------:R-:W0:Y:S02]  /*0610*/  LDC.64 R2, c[0x0][0x380] ;  /* 0x0000e000ff027b82 */ /* 0x000e240000000a00 */
[----:B0-----:R-:W-:-:S05]  /*0620*/  IMAD.WIDE R6, R6, 0x4, R2 ;  /* 0x0000000406067825 */ /* 0x001fca00078e0202 */
[----:B------:R-:W2:Y:S02]  /*0630*/  LDG.E R3, desc[UR4][R6.64] ;  /* 0x0000000406037981 */ /* 0x000ea4000c1e1900 */
[----:B--2---:R-:W-:-:S05]  /*0640*/  FADD R3, R3, -R0 ;  /* 0x8000000003037221 */ /* 0x004fca0000000000 */
[----:B------:R-:W-:Y:S01]  /*0650*/  STG.E desc[UR4][R6.64], R3 ;  /* 0x0000000306007986 */ /* 0x000fe2000c101904 */
[----:B------:R-:W-:Y:S05]  /*0660*/  EXIT ;  /* 0x000000000000794d */ /* 0x000fea0003800000 */
        .weak           $__internal_2_$__cuda_sm20_sqrt_rn_f32_slowpath
        .type           $__internal_2_$__cuda_sm20_sqrt_rn_f32_slowpath,@function
        .size           $__internal_2_$__cuda_sm20_sqrt_rn_f32_slowpath,($__internal_3_$__cuda_sm3x_div_rn_noftz_f32_slowpath - $__internal_2_$__cuda_sm20_sqrt_rn_f32_slowpath)
$__internal_2_$__cuda_sm20_sqrt_rn_f32_slowpath:
[----:B------:R-:W-:-:S13]  /*0670*/  LOP3.LUT P0, RZ, R0, 0x7fffffff, RZ, 0xc0, !PT ;  /* 0x7fffffff00ff7812 */ /* 0x000fda000780c0ff */
[----:B------:R-:W-:Y:S01]  /*0680*/  @!P0 IMAD.MOV.U32 R3, RZ, RZ, R0 ;  /* 0x000000ffff038224 */ /* 0x000fe200078e0000 */
[----:B------:R-:W-:Y:S06]  /*0690*/  @!P0 BRA `(.L_x_27) ;  /* 0x0000000000408947 */ /* 0x000fec0003800000 */
[----:B------:R-:W-:-:S13]  /*06a0*/  FSETP.GEU.FTZ.AND P0, PT, R0, RZ, PT ;  /* 0x000000ff0000720b */ /* 0x000fda0003f1e000 */
[----:B------:R-:W-:Y:S01]  /*06b0*/  @!P0 MOV R3, 0x7fffffff ;  /* 0x7fffffff00038802 */ /* 0x000fe20000000f00 */
[----:B------:R-:W-:Y:S06]  /*06c0*/  @!P0 BRA `(.L_x_27) ;  /* 0x0000000000348947 */ /* 0x000fec0003800000 */
[----:B------:R-:W-:-:S13]  /*06d0*/  FSETP.GTU.FTZ.AND P0, PT, |R0|, +INF , PT ;  /* 0x7f8000000000780b */ /* 0x000fda0003f1c200 */
[----:B------:R-:W-:Y:S01]  /*06e0*/  @P0 FADD.FTZ R3, R0, 1 ;  /* 0x3f80000000030421 */ /* 0x000fe20000010000 */
[----:B------:R-:W-:Y:S06]  /*06f0*/  @P0 BRA `(.L_x_27) ;  /* 0x0000000000280947 */ /* 0x000fec0003800000 */
[----:B------:R-:W-:-:S13]  /*0700*/  FSETP.NEU.FTZ.AND P0, PT, |R0|, +INF , PT ;  /* 0x7f8000000000780b */ /* 0x000fda0003f1d200 */
[----:B------:R-:W-:-:S04]  /*0710*/  @P0 FFMA R8, R0, 1.84467440737095516160e+19, RZ ;  /* 0x5f80000000080823 */ /* 0x000fc800000000ff */
[----:B------:R-:W0:Y:S02]  /*0720*/  @P0 MUFU.RSQ R3, R8 ;  /* 0x0000000800030308 */ /* 0x000e240000001400 */
[----:B0-----:R-:W-:Y:S01]  /*0730*/  @P0 FMUL.FTZ R9, R8, R3 ;  /* 0x0000000308090220 */ /* 0x001fe20000410000 */
[----:B------:R-:W-:Y:S01]  /*0740*/  @P0 FMUL.FTZ R15, R3, 0.5 ;  /* 0x3f000000030f0820 */ /* 0x000fe20000410000 */
[----:B------:R-:W-:Y:S02]  /*0750*/  @!P0 IMAD.MOV.U32 R3, RZ, RZ, R0 ;  /* 0x000000ffff038224 */ /* 0x000fe400078e0000 */
[----:B------:R-:W-:-:S04]  /*0760*/  @P0 FADD.FTZ R11, -R9, -RZ ;  /* 0x800000ff090b0221 */ /* 0x000fc80000010100 */
[----:B------:R-:W-:-:S04]  /*0770*/  @P0 FFMA R14, R9, R11, R8 ;  /* 0x0000000b090e0223 */ /* 0x000fc80000000008 */
[----:B------:R-:W-:-:S04]  /*0780*/  @P0 FFMA R14, R14, R15, R9 ;  /* 0x0000000f0e0e0223 */ /* 0x000fc80000000009 */
[----:B------:R-:W-:-:S07]  /*0790*/  @P0 FMUL.FTZ R3, R14, 2.3283064365386962891e-10 ;  /* 0x2f8000000e030820 */ /* 0x000fce0000410000 */
.L_x_27:
[----:B------:R-:W-:Y:S01]  /*07a0*/  MOV R8, R16 ;  /* 0x0000001000087202 */ /* 0x000fe20000000f00 */
[----:B------:R-:W-:-:S04]  /*07b0*/  IMAD.MOV.U32 R9, RZ, RZ, 0x0 ;  /* 0x00000000ff097424 */ /* 0x000fc800078e00ff */
[----:B------:R-:W-:Y:S05]  /*07c0*/  RET.REL.NODEC R8 `(AdamFloat) ;  /* 0xfffffff8080c7950 */ /* 0x000fea0003c3ffff */
        .weak           $__internal_3_$__cuda_sm3x_div_rn_noftz_f32_slowpath
        .type           $__internal_3_$__cuda_sm3x_div_rn_noftz_f32_slowpath,@function
        .size           $__internal_3_$__cuda_sm3x_div_rn_noftz_f32_slowpath,(.L_x_60 - $__internal_3_$__cuda_sm3x_div_rn_noftz_f32_slowpath)
$__internal_3_$__cuda_sm3x_div_rn_noftz_f32_slowpath:
[----:B------:R-:W-:Y:S01]  /*07d0*/  SHF.R.U32.HI R9, RZ, 0x17, R3 ;  /* 0x00000017ff097819 */ /* 0x000fe20000011603 */
[----:B------:R-:W-:Y:S01]  /*07e0*/  BSSY.RECONVERGENT B1, `(.L_x_28) ;  /* 0x0000062000017945 */ /* 0x000fe20003800200 */
[----:B------:R-:W-:Y:S02]  /*07f0*/  SHF.R.U32.HI R8, RZ, 0x17, R0 ;  /* 0x00000017ff087819 */ /* 0x000fe40000011600 */
[----:B------:R-:W-:Y:S02]  /*0800*/  LOP3.LUT R16, R9, 0xff, RZ, 0xc0, !PT ;  /* 0x000000ff09107812 */ /* 0x000fe400078ec0ff */
[----:B------:R-:W-:Y:S02]  /*0810*/  LOP3.LUT R13, R8, 0xff, RZ, 0xc0, !PT ;  /* 0x000000ff080d7812 */ /* 0x000fe400078ec0ff */
[----:B------:R-:W-:-:S03]  /*0820*/  IADD3 R11, PT, PT, R16, -0x1, RZ ;  /* 0xffffffff100b7810 */ /* 0x000fc60007ffe0ff */
[----:B------:R-:W-:Y:S01]  /*0830*/  VIADD R9, R13, 0xffffffff ;  /* 0xffffffff0d097836 */ /* 0x000fe20000000000 */
[----:B------:R-:W-:-:S04]  /*0840*/  ISETP.GT.U32.AND P0, PT, R11, 0xfd, PT ;  /* 0x000000fd0b00780c */ /* 0x000fc80003f04070 */
[----:B------:R-:W-:-:S13]  /*0850*/  ISETP.GT.U32.OR P0, PT, R9, 0xfd, P0 ;  /* 0x000000fd0900780c */ /* 0x000fda0000704470 */
[----:B------:R-:W-:Y:S01]  /*0860*/  @!P0 MOV R8, RZ ;  /* 0x000000ff00088202 */ /* 0x000fe20000000f00 */
[----:B------:R-:W-:Y:S06]  /*0870*/  @!P0 BRA `(.L_x_29) ;  /* 0x00000000005c8947 */ /* 0x000fec0003800000 */
[----:B------:R-:W-:Y:S02]  /*0880*/  FSETP.GTU.FTZ.AND P0, PT, |R0|, +INF , PT ;  /* 0x7f8000000000780b */ /* 0x000fe40003f1c200 */
[----:B------:R-:W-:-:S04]  /*0890*/  FSETP.GTU.FTZ.AND P1, PT, |R3|, +INF , PT ;  /* 0x7f8000000300780b */ /* 0x000fc80003f3c200 */
[----:B------:R-:W-:-:S13]  /*08a0*/  PLOP3.LUT P0, PT, P0, P1, PT, 0xf8, 0x8f ;  /* 0x00000000008f781c */ /* 0x000fda0000703f70 */
[----:B------:R-:W-:Y:S05]  /*08b0*/  @P0 BRA `(.L_x_30) ;  /* 0x00000004004c0947 */ /* 0x000fea0003800000 */
[----:B------:R-:W-:-:S13]  /*08c0*/  LOP3.LUT P0, RZ, R3, 0x7fffffff, R0, 0xc8, !PT ;  /* 0x7fffffff03ff7812 */ /* 0x000fda000780c800 */
[----:B------:R-:W-:Y:S05]  /*08d0*/  @!P0 BRA `(.L_x_31) ;  /* 0x00000004003c8947 */ /* 0x000fea0003800000 */
[C---:B------:R-:W-:Y:S02]  /*08e0*/  FSETP.NEU.FTZ.AND P2, PT, |R0|.reuse, +INF , PT ;  /* 0x7f8000000000780b */ /* 0x040fe40003f5d200 */
[----:B------:R-:W-:Y:S02]  /*08f0*/  FSETP.NEU.FTZ.AND P1, PT, |R3|, +INF , PT ;  /* 0x7f8000000300780b */ /* 0x000fe40003f3d200 */
[----:B------:R-:W-:-:S11]  /*0900*/  FSETP.NEU.FTZ.AND P0, PT, |R0|, +INF , PT ;  /* 0x7f8000000000780b */ /* 0x000fd60003f1d200 */
[----:B------:R-:W-:Y:S05]  /*0910*/  @!P1 BRA !P2, `(.L_x_31) ;  /* 0x00000004002c9947 */ /* 0x000fea0005000000 */
[----:B------:R-:W-:-:S04]  /*0920*/  LOP3.LUT P2, RZ, R0, 0x7fffffff, RZ, 0xc0, !PT ;  /* 0x7fffffff00ff7812 */ /* 0x000fc8000784c0ff */
[----:B------:R-:W-:-:S13]  /*0930*/  PLOP3.LUT P1, PT, P1, P2, PT, 0x2f, 0xf2 ;  /* 0x0000000000f2781c */ /* 0x000fda0000f24577 */
[----:B------:R-:W-:Y:S05]  /*0940*/  @P1 BRA `(.L_x_32) ;  /* 0x0000000400181947 */ /* 0x000fea0003800000 */
[----:B------:R-:W-:-:S04]  /*0950*/  LOP3.LUT P1, RZ, R3, 0x7fffffff, RZ, 0xc0, !PT ;  /* 0x7fffffff03ff7812 */ /* 0x000fc8000782c0ff */
[----:B------:R-:W-:-:S13]  /*0960*/  PLOP3.LUT P0, PT, P0, P1, PT, 0x2f, 0xf2 ;  /* 0x0000000000f2781c */ /* 0x000fda0000702577 */
[----:B------:R-:W-:Y:S05]  /*0970*/  @P0 BRA `(.L_x_33) ;  /* 0x0000000400000947 */ /* 0x000fea0003800000 */
[----:B------:R-:W-:Y:S02]  /*0980*/  ISETP.GE.AND P0, PT, R9, RZ, PT ;  /* 0x000000ff0900720c */ /* 0x000fe40003f06270 */
[----:B------:R-:W-:-:S11]  /*0990*/  ISETP.GE.AND P1, PT, R11, RZ, PT ;  /* 0x000000ff0b00720c */ /* 0x000fd60003f26270 */
[----:B------:R-:W-:Y:S01]  /*09a0*/  @P0 IMAD.MOV.U32 R8, RZ, RZ, RZ ;  /* 0x000000ffff080224 */ /* 0x000fe200078e00ff */
[----:B------:R-:W-:Y:S01]  /*09b0*/  @!P0 MOV R8, 0xffffffc0 ;  /* 0xffffffc000088802 */ /* 0x000fe20000000f00 */
[----:B------:R-:W-:Y:S01]  /*09c0*/  @!P0 FFMA R0, R0, 1.84467440737095516160e+19, RZ ;  /* 0x5f80000000008823 */ /* 0x000fe200000000ff */
[----:B------:R-:W-:-:S03]  /*09d0*/  @!P1 FFMA R3, R3, 1.84467440737095516160e+19, RZ ;  /* 0x5f80000003039823 */ /* 0x000fc600000000ff */
[----:B------:R-:W-:-:S07]  /*09e0*/  @!P1 VIADD R8, R8, 0x40 ;  /* 0x0000004008089836 */ /* 0x000fce0000000000 */
.L_x_29:
[----:B------:R-:W-:Y:S01]  /*09f0*/  LEA R12, R16, 0xc0800000, 0x17 ;  /* 0xc0800000100c7811 */ /* 0x000fe200078eb8ff */
[----:B------:R-:W-:Y:S03]  /*0a00*/  BSSY.RECONVERGENT B2, `(.L_x_34) ;  /* 0x0000036000027945 */ /* 0x000fe60003800200 */
[----:B------:R-:W-:Y:S01]  /*0a10*/  IADD3 R12, PT, PT, -R12, R3, RZ ;  /* 0x000000030c0c7210 */ /* 0x000fe20007ffe1ff */
[----:B------:R-:W-:-:S03]  /*0a20*/  VIADD R3, R13, 0xffffff81 ;  /* 0xffffff810d037836 */ /* 0x000fc60000000000 */
[----:B------:R-:W0:Y:S01]  /*0a30*/  MUFU.RCP R9, R12 ;  /* 0x0000000c00097308 */ /* 0x000e220000001000 */
[----:B------:R-:W-:Y:S01]  /*0a40*/  FADD.FTZ R11, -R12, -RZ ;  /* 0x800000ff0c0b7221 */ /* 0x000fe20000010100 */
[----:B------:R-:W-:-:S03]  /*0a50*/  IMAD R0, R3, -0x800000, R0 ;  /* 0xff80000003007824 */ /* 0x000fc600078e0200 */
[----:B0-----:R-:W-:-:S04]  /*0a60*/  FFMA R14, R9, R11, 1 ;  /* 0x3f800000090e7423 */ /* 0x001fc8000000000b */
[----:B------:R-:W-:-:S04]  /*0a70*/  FFMA R18, R9, R14, R9 ;  /* 0x0000000e09127223 */ /* 0x000fc80000000009 */
[----:B------:R-:W-:-:S04]  /*0a80*/  FFMA R9, R0, R18, RZ ;  /* 0x0000001200097223 */ /* 0x000fc800000000ff */
[----:B------:R-:W-:-:S04]  /*0a90*/  FFMA R14, R11, R9, R0 ;  /* 0x000000090b0e7223 */ /* 0x000fc80000000000 */
[----:B------:R-:W-:Y:S01]  /*0aa0*/  FFMA R13, R18, R14, R9 ;  /* 0x0000000e120d7223 */ /* 0x000fe20000000009 */
[----:B------:R-:W-:-:S03]  /*0ab0*/  IADD3 R9, PT, PT, R3, 0x7f, -R16 ;  /* 0x0000007f03097810 */ /* 0x000fc60007ffe810 */
[----:B------:R-:W-:Y:S01]  /*0ac0*/  FFMA R14, R11, R13, R0 ;  /* 0x0000000d0b0e7223 */ /* 0x000fe20000000000 */
[----:B------:R-:W-:-:S03]  /*0ad0*/  IADD3 R9, PT, PT, R9, R8, RZ ;  /* 0x0000000809097210 */ /* 0x000fc60007ffe0ff */
[----:B------:R-:W-:-:S05]  /*0ae0*/  FFMA R0, R18, R14, R13 ;  /* 0x0000000e12007223 */ /* 0x000fca000000000d */
[----:B------:R-:W-:-:S04]  /*0af0*/  SHF.R.U32.HI R3, RZ, 0x17, R0 ;  /* 0x00000017ff037819 */ /* 0x000fc80000011600 */
[----:B------:R-:W-:-:S05]  /*0b00*/  LOP3.LUT R3, R3, 0xff, RZ, 0xc0, !PT ;  /* 0x000000ff03037812 */ /* 0x000fca00078ec0ff */
[----:B------:R-:W-:-:S05]  /*0b10*/  IMAD.IADD R11, R3, 0x1, R9 ;  /* 0x00000001030b7824 */ /* 0x000fca00078e0209 */
[----:B------:R-:W-:-:S04]  /*0b20*/  IADD3 R3, PT, PT, R11, -0x1, RZ ;  /* 0xffffffff0b037810 */ /* 0x000fc80007ffe0ff */
[----:B------:R-:W-:-:S13]  /*0b30*/  ISETP.GE.U32.AND P0, PT, R3, 0xfe, PT ;  /* 0x000000fe0300780c */ /* 0x000fda0003f06070 */
[----:B------:R-:W-:Y:S05]  /*0b40*/  @!P0 BRA `(.L_x_35) ;  /* 0x0000000000808947 */ /* 0x000fea0003800000 */
[----:B------:R-:W-:-:S13]  /*0b50*/  ISETP.GT.AND P0, PT, R11, 0xfe, PT ;  /* 0x000000fe0b00780c */ /* 0x000fda0003f04270 */
[----:B------:R-:W-:Y:S05]  /*0b60*/  @P0 BRA `(.L_x_36) ;  /* 0x00000000006c0947 */ /* 0x000fea0003800000 */
[----:B------:R-:W-:-:S13]  /*0b70*/  ISETP.GE.AND P0, PT, R11, 0x1, PT ;  /* 0x000000010b00780c */ /* 0x000fda0003f06270 */
[----:B------:R-:W-:Y:S05]  /*0b80*/  @P0 BRA `(.L_x_37) ;  /* 0x0000000000740947 */ /* 0x000fea0003800000 */
[----:B------:R-:W-:Y:S02]  /*0b90*/  ISETP.GE.AND P0, PT, R11, -0x18, PT ;  /* 0xffffffe80b00780c */ /* 0x000fe40003f06270 */
[----:B------:R-:W-:-:S11]  /*0ba0*/  LOP3.LUT R0, R0, 0x80000000, RZ, 0xc0, !PT ;  /* 0x8000000000007812 */ /* 0x000fd600078ec0ff */
[----:B------:R-:W-:Y:S05]  /*0bb0*/  @!P0 BRA `(.L_x_37) ;  /* 0x0000000000688947 */ /* 0x000fea0003800000 */
[CCC-:B------:R-:W-:Y:S01]  /*0bc0*/  FFMA.RZ R3, R18.reuse, R14.reuse, R13.reuse ;  /* 0x0000000e12037223 */ /* 0x1c0fe2000000c00d */
[C---:B------:R-:W-:Y:S02]  /*0bd0*/  VIADD R12, R11.reuse, 0x20 ;  /* 0x000000200b0c7836 */ /* 0x040fe40000000000 */
[CCC-:B------:R-:W-:Y:S01]  /*0be0*/  FFMA.RM R8, R18.reuse, R14.reuse, R13.reuse ;  /* 0x0000000e12087223 */ /* 0x1c0fe2000000400d */
[----:B------:R-:W-:Y:S02]  /*0bf0*/  ISETP.NE.AND P2, PT, R11, RZ, PT ;  /* 0x000000ff0b00720c */ /* 0x000fe40003f45270 */
[----:B------:R-:W-:Y:S01]  /*0c00*/  LOP3.LUT R9, R3, 0x7fffff, RZ, 0xc0, !PT ;  /* 0x007fffff03097812 */ /* 0x000fe200078ec0ff */
[----:B------:R-:W-:Y:S01]  /*0c10*/  FFMA.RP R3, R18, R14, R13 ;  /* 0x0000000e12037223 */ /* 0x000fe2000000800d */
[----:B------:R-:W-:Y:S02]  /*0c20*/  ISETP.NE.AND P1, PT, R11, RZ, PT ;  /* 0x000000ff0b00720c */ /* 0x000fe40003f25270 */
[----:B------:R-:W-:-:S02]  /*0c30*/  LOP3.LUT R9, R9, 0x800000, RZ, 0xfc, !PT ;  /* 0x0080000009097812 */ /* 0x000fc400078efcff */
[----:B------:R-:W-:Y:S02]  /*0c40*/  IADD3 R11, PT, PT, -R11, RZ, RZ ;  /* 0x000000ff0b0b7210 */ /* 0x000fe40007ffe1ff */
[----:B------:R-:W-:Y:S02]  /*0c50*/  SHF.L.U32 R12, R9, R12, RZ ;  /* 0x0000000c090c7219 */ /* 0x000fe400000006ff */
[----:B------:R-:W-:Y:S02]  /*0c60*/  FSETP.NEU.FTZ.AND P0, PT, R3, R8, PT ;  /* 0x000000080300720b */ /* 0x000fe40003f1d000 */
[----:B------:R-:W-:Y:S02]  /*0c70*/  SEL R8, R11, RZ, P2 ;  /* 0x000000ff0b087207 */ /* 0x000fe40001000000 */
[----:B------:R-:W-:Y:S02]  /*0c80*/  ISETP.NE.AND P1, PT, R12, RZ, P1 ;  /* 0x000000ff0c00720c */ /* 0x000fe40000f25270 */
[----:B------:R-:W-:-:S02]  /*0c90*/  SHF.R.U32.HI R8, RZ, R8, R9 ;  /* 0x00000008ff087219 */ /* 0x000fc40000011609 */
[----:B------:R-:W-:Y:S02]  /*0ca0*/  PLOP3.LUT P0, PT, P0, P1, PT, 0xf8, 0x8f ;  /* 0x00000000008f781c */ /* 0x000fe40000703f70 */
[----:B------:R-:W-:Y:S02]  /*0cb0*/  SHF.R.U32.HI R12, RZ, 0x1, R8 ;  /* 0x00000001ff0c7819 */ /* 0x000fe40000011608 */
[----:B------:R-:W-:-:S04]  /*0cc0*/  SEL R3, RZ, 0x1, !P0 ;  /* 0x00000001ff037807 */ /* 0x000fc80004000000 */
[----:B------:R-:W-:-:S04]  /*0cd0*/  LOP3.LUT R3, R3, 0x1, R12, 0xf8, !PT ;  /* 0x0000000103037812 */ /* 0x000fc800078ef80c */
[----:B------:R-:W-:-:S05]  /*0ce0*/  LOP3.LUT R3, R3, R8, RZ, 0xc0, !PT ;  /* 0x0000000803037212 */ /* 0x000fca00078ec0ff */
[----:B------:R-:W-:-:S05]  /*0cf0*/  IMAD.IADD R3, R12, 0x1, R3 ;  /* 0x000000010c037824 */ /* 0x000fca00078e0203 */
[----:B------:R-:W-:Y:S01]  /*0d00*/  LOP3.LUT R0, R3, R0, RZ, 0xfc, !PT ;  /* 0x0000000003007212 */ /* 0x000fe200078efcff */
[----:B------:R-:W-:Y:S06]  /*0d10*/  BRA `(.L_x_37) ;  /* 0x0000000000107947 */ /* 0x000fec0003800000 */
.L_x_36:
[----:B------:R-:W-:-:S04]  /*0d20*/  LOP3.LUT R0, R0, 0x80000000, RZ, 0xc0, !PT ;  /* 0x8000000000007812 */ /* 0x000fc800078ec0ff */
[----:B------:R-:W-:Y:S01]  /*0d30*/  LOP3.LUT R0, R0, 0x7f800000, RZ, 0xfc, !PT ;  /* 0x7f80000000007812 */ /* 0x000fe200078efcff */
[----:B------:R-:W-:Y:S06]  /*0d40*/  BRA `(.L_x_37) ;  /* 0x0000000000047947 */ /* 0x000fec0003800000 */
.L_x_35:
[----:B------:R-:W-:-:S07]  /*0d50*/  LEA R0, R9, R0, 0x17 ;  /* 0x0000000009007211 */ /* 0x000fce00078eb8ff */
.L_x_37:
[----:B------:R-:W-:Y:S05]  /*0d60*/  BSYNC.RECONVERGENT B2 ;  /* 0x0000000000027941 */ /* 0x000fea0003800200 */
.L_x_34:
[----:B------:R-:W-:Y:S05]  /*0d70*/  BRA `(.L_x_38) ;  /* 0x0000000000207947 */ /* 0x000fea0003800000 */
.L_x_33:
[----:B------:R-:W-:-:S04]  /*0d80*/  LOP3.LUT R0, R3, 0x80000000, R0, 0x48, !PT ;  /* 0x8000000003007812 */ /* 0x000fc800078e4800 */
[----:B------:R-:W-:Y:S01]  /*0d90*/  LOP3.LUT R0, R0, 0x7f800000, RZ, 0xfc, !PT ;  /* 0x7f80000000007812 */ /* 0x000fe200078efcff */
[----:B------:R-:W-:Y:S06]  /*0da0*/  BRA `(.L_x_38) ;  /* 0x0000000000147947 */ /* 0x000fec0003800000 */
.L_x_32:
[----:B------:R-:W-:Y:S01]  /*0db0*/  LOP3.LUT R0, R3, 0x80000000, R0, 0x48, !PT ;  /* 0x8000000003007812 */ /* 0x000fe200078e4800 */
[----:B------:R-:W-:Y:S06]  /*0dc0*/  BRA `(.L_x_38) ;  /* 0x00000000000c7947 */ /* 0x000fec0003800000 */
.L_x_31:
[----:B------:R-:W0:Y:S01]  /*0dd0*/  MUFU.RSQ R0, -QNAN ;  /* 0xffc0000000007908 */ /* 0x000e220000001400 */
[----:B------:R-:W-:Y:S05]  /*0de0*/  BRA `(.L_x_38) ;  /* 0x0000000000047947 */ /* 0x000fea0003800000 */
.L_x_30:
[----:B------:R-:W-:-:S07]  /*0df0*/  FADD.FTZ R0, R0, R3 ;  /* 0x0000000300007221 */ /* 0x000fce0000010000 */
.L_x_38:
[----:B------:R-:W-:Y:S05]  /*0e00*/  BSYNC.RECONVERGENT B1 ;  /* 0x0000000000017941 */ /* 0x000fea0003800200 */
.L_x_28:
[----:B------:R-:W-:-:S04]  /*0e10*/  IMAD.MOV.U32 R3, RZ, RZ, 0x0 ;  /* 0x00000000ff037424 */ /* 0x000fc800078e00ff */
[----:B0-----:R-:W-:Y:S05]  /*0e20*/  RET.REL.NODEC R2 `(AdamFloat) ;  /* 0xfffffff002747950 */ /* 0x001fea0003c3ffff */
.L_x_39:
        /* <DEDUP_REMOVED lines=13> */
.L_x_60:


//--------------------- .text.FillDouble          --------------------------
	.section	.text.FillDouble,"ax",@progbits
	.align	128
        .global         FillDouble
        .type           FillDouble,@function
        .size           FillDouble,(.L_x_63 - FillDouble)
        .other          FillDouble,@"STO_CUDA_ENTRY STV_DEFAULT"
FillDouble:
.text.FillDouble:
        /* <DEDUP_REMOVED lines=10> */
[----:B------:R-:W1:Y:S01]  /*00a0*/  LDC.64 R4, c[0x0][0x388] ;  /* 0x0000e200ff047b82 */ /* 0x000e620000000a00 */
[----:B0-----:R-:W-:-:S05]  /*00b0*/  IMAD.WIDE R2, R7, 0x8, R2 ;  /* 0x0000000807027825 */ /* 0x001fca00078e0202 */
[----:B-1----:R-:W-:Y:S01]  /*00c0*/  STG.E.64 desc[UR4][R2.64], R4 ;  /* 0x0000000402007986 */ /* 0x002fe2000c101b04 */
[----:B------:R-:W-:Y:S05]  /*00d0*/  EXIT ;  /* 0x000000000000794d */ /* 0x000fea0003800000 */
.L_x_40:
        /* <DEDUP_REMOVED lines=10> */
.L_x_63:


//--------------------- .text.FillFloat           --------------------------
	.section	.text.FillFloat,"ax",@progbits
	.align	128
        .global         FillFloat
        .type           FillFloat,@function
        .size           FillFloat,(.L_x_64 - FillFloat)
        .other          FillFloat,@"STO_CUDA_ENTRY STV_DEFAULT"
FillFloat:
.text.FillFloat:
        /* <DEDUP_REMOVED lines=10> */
[----:B------:R-:W1:Y:S01]  /*00a0*/  LDC R7, c[0x0][0x388] ;  /* 0x0000e200ff077b82 */ /* 0x000e620000000800 */
[----:B0-----:R-:W-:-:S05]  /*00b0*/  IMAD.WIDE R2, R5, 0x4, R2 ;  /* 0x0000000405027825 */ /* 0x001fca00078e0202 */
[----:B-1----:R-:W-:Y:S01]  /*00c0*/  STG.E desc[UR4][R2.64], R7 ;  /* 0x0000000702007986 */ /* 0x002fe2000c101904 */
[----:B------:R-:W-:Y:S05]  /*00d0*/  EXIT ;  /* 0x000000000000794d */ /* 0x000fea0003800000 */
.L_x_41:
        /* <DEDUP_REMOVED lines=10> */
.L_x_64:


//--------------------- .text.SeqSoftmaxConvErrorFloatChar --------------------------
	.section	.text.SeqSoftmaxConvErrorFloatChar,"ax",@progbits
	.align	128
        .global         SeqSoftmaxConvErrorFloatChar
        .type           SeqSoftmaxConvErrorFloatChar,@function
        .size           SeqSoftmaxConvErrorFloatChar,(.L_x_65 - SeqSoftmaxConvErrorFloatChar)
        .other          SeqSoftmaxConvErrorFloatChar,@"STO_CUDA_ENTRY STV_DEFAULT"
SeqSoftmaxConvErrorFloatChar:
.text.SeqSoftmaxConvErrorFloatChar:
[----:B------:R-:W-:Y:S08]  /*0000*/  LDC R1, c[0x0][0x37c] ;  /* 0x0000df00ff017b82 */ /* 0x000ff00000000800 */
[----:B------:R-:W0:Y:S01]  /*0010*/  LDC.64 R2, c[0x0][0x398] ;  /* 0x0000e600ff027b82 */ /* 0x000e220000000a00 */
[----:B------:R-:W0:Y:S02]  /*0020*/  LDCU.64 UR4, c[0x0][0x358] ;  /* 0x00006b00ff0477ac */ /* 0x000e240008000a00 */
[----:B0-----:R-:W2:Y:S04]  /*0030*/  LDG.E R5, desc[UR4][R2.64] ;  /* 0x0000000402057981 */ /* 0x001ea8000c1e1900 */
[----:B------:R-:W2:Y:S04]  /*0040*/  LDG.E R0, desc[UR4][R2.64+0x8] ;  /* 0x0000080402007981 */ /* 0x000ea8000c1e1900 */
[----:B------:R-:W3:Y:S04]  /*0050*/  LDG.E R6, desc[UR4][R2.64+0xc] ;  /* 0x00000c0402067981 */ /* 0x000ee8000c1e1900 */
[----:B------:R-:W4:Y:S04]  /*0060*/  LDG.E R7, desc[UR4][R2.64+0x14] ;  /* 0x0000140402077981 */ /* 0x000f28000c1e1900 */
[----:B------:R-:W5:Y:S01]  /*0070*/  LDG.E R8, desc[UR4][R2.64+0x18] ;  /* 0x0000180402087981 */ /* 0x000f62000c1e1900 */
[----:B------:R-:W0:Y:S01]  /*0080*/  S2UR UR6, SR_CTAID.X ;  /* 0x00000000000679c3 */ /* 0x000e220000002500 */
[----:B------:R-:W0:Y:S07]  /*0090*/  S2R R10, SR_TID.X ;  /* 0x00000000000a7919 */ /* 0x000e2e0000002100 */
[----:B------:R-:W0:Y:S02]  /*00a0*/  LDC R9, c[0x0][0x360] ;  /* 0x0000d800ff097b82 */ /* 0x000e240000000800 */
[----:B0-----:R-:W-:-:S02]  /*00b0*/  IMAD R9, R9, UR6, R10 ;  /* 0x0000000609097c24 */ /* 0x001fc4000f8e020a */
[----:B--2---:R-:W-:-:S04]  /*00c0*/  IMAD R5, R5, R0, RZ ;  /* 0x0000000005057224 */ /* 0x004fc800078e02ff */
[----:B---3--:R-:W-:-:S04]  /*00d0*/  IMAD R4, R6, R5, RZ ;  /* 0x0000000506047224 */ /* 0x008fc800078e02ff */
[----:B----4-:R-:W-:-:S04]  /*00e0*/  IMAD R5, R7, R4, RZ ;  /* 0x0000000407057224 */ /* 0x010fc800078e02ff */
[----:B-----5:R-:W-:-:S05]  /*00f0*/  IMAD R4, R8, R5, RZ ;  /* 0x0000000508047224 */ /* 0x020fca00078e02ff */
[----:B------:R-:W-:-:S13]  /*0100*/  ISETP.GE.AND P0, PT, R9, R4, PT ;  /* 0x000000040900720c */ /* 0x000fda0003f06270 */
[----:B------:R-:W-:Y:S05]  /*0110*/  @P0 EXIT ;  /* 0x000000000000094d */ /* 0x000fea0003800000 */
[----:B------:R-:W-:Y:S01]  /*0120*/  IABS R10, R6 ;  /* 0x00000006000a7213 */ /* 0x000fe20000000000 */
[----:B------:R-:W0:Y:S01]  /*0130*/  LDCU.64 UR6, c[0x0][0x3a0] ;  /* 0x00007400ff0677ac */ /* 0x000e220008000a00 */
[----:B------:R-:W-:Y:S02]  /*0140*/  IABS R15, R0 ;  /* 0x00000000000f7213 */ /* 0x000fe40000000000 */
[----:B------:R-:W1:Y:S01]  /*0150*/  I2F.RP R11, R10 ;  /* 0x0000000a000b7306 */ /* 0x000e620000209400 */
[----:B------:R-:W-:Y:S01]  /*0160*/  IABS R12, R9 ;  /* 0x00000009000c7213 */ /* 0x000fe20000000000 */
[----:B------:R-:W2:Y:S01]  /*0170*/  LDCU.64 UR8, c[0x0][0x390] ;  /* 0x00007200ff0877ac */ /* 0x000ea20008000a00 */
[----:B------:R-:W-:-:S05]  /*0180*/  IABS R16, R6 ;  /* 0x0000000600107213 */ /* 0x000fca0000000000 */
[----:B------:R-:W3:Y:S08]  /*0190*/  I2F.RP R14, R15 ;  /* 0x0000000f000e7306 */ /* 0x000ef00000209400 */
[----:B-1----:R-:W1:Y:S08]  /*01a0*/  MUFU.RCP R11, R11 ;  /* 0x0000000b000b7308 */ /* 0x002e700000001000 */
[----:B---3--:R-:W-:Y:S01]  /*01b0*/  MUFU.RCP R14, R14 ;  /* 0x0000000e000e7308 */ /* 0x008fe20000001000 */
[----:B-1----:R-:W-:Y:S01]  /*01c0*/  VIADD R4, R11, 0xffffffe ;  /* 0x0ffffffe0b047836 */ /* 0x002fe20000000000 */
[----:B------:R-:W-:-:S06]  /*01d0*/  IADD3 R11, PT, PT, RZ, -R16, RZ ;  /* 0x80000010ff0b7210 */ /* 0x000fcc0007ffe0ff */
[----:B------:R1:W3:Y:S02]  /*01e0*/  F2I.FTZ.U32.TRUNC.NTZ R5, R4 ;  /* 0x0000000400057305 */ /* 0x0002e4000021f000 */
[----:B-1----:R-:W-:Y:S02]  /*01f0*/  HFMA2 R4, -RZ, RZ, 0, 0 ;  /* 0x00000000ff047431 */ /* 0x002fe400000001ff */
[----:B---3--:R-:W-:-:S04]  /*0200*/  IMAD.MOV R13, RZ, RZ, -R5 ;  /* 0x000000ffff0d7224 */ /* 0x008fc800078e0a05 */
[----:B------:R-:W-:-:S04]  /*0210*/  IMAD R13, R13, R10, RZ ;  /* 0x0000000a0d0d7224 */ /* 0x000fc800078e02ff */
[----:B------:R-:W-:Y:S02]  /*0220*/  IMAD.HI.U32 R5, R5, R13, R4 ;  /* 0x0000000d05057227 */ /* 0x000fe400078e0004 */
[----:B------:R-:W3:Y:S02]  /*0230*/  LDG.E R13, desc[UR4][R2.64+0x1c] ;  /* 0x00001c04020d7981 */ /* 0x000ee4000c1e1900 */
[----:B------:R-:W-:Y:S02]  /*0240*/  IMAD.MOV.U32 R4, RZ, RZ, R12 ;  /* 0x000000ffff047224 */ /* 0x000fe400078e000c */
[----:B------:R-:W4:Y:S02]  /*0250*/  LDG.E R12, desc[UR4][R2.64+0x28] ;  /* 0x00002804020c7981 */ /* 0x000f24000c1e1900 */
[----:B------:R-:W-:-:S04]  /*0260*/  IMAD.HI.U32 R16, R5, R4, RZ ;  /* 0x0000000405107227 */ /* 0x000fc800078e00ff */
[----:B------:R-:W-:Y:S02]  /*0270*/  IMAD R5, R16, R11, R4 ;  /* 0x0000000b10057224 */ /* 0x000fe400078e0204 */
[----:B------:R-:W0:Y:S03]  /*0280*/  LDG.E R11, desc[UR4][R2.64+0x24] ;  /* 0x00002404020b7981 */ /* 0x000e26000c1e1900 */
[----:B------:R-:W-:Y:S02]  /*0290*/  ISETP.GT.U32.AND P1, PT, R10, R5, PT ;  /* 0x000000050a00720c */ /* 0x000fe40003f24070 */
[----:B------:R-:W-:Y:S02]  /*02a0*/  IADD3 R17, PT, PT, R14, 0xffffffe, RZ ;  /* 0x0ffffffe0e117810 */ /* 0x000fe40007ffe0ff */
[----:B------:R-:W2:Y:S09]  /*02b0*/  LDG.E R14, desc[UR4][R2.64+0x20] ;  /* 0x00002004020e7981 */ /* 0x000eb2000c1e1900 */
[----:B------:R-:W-:Y:S01]  /*02c0*/  @!P1 IMAD.IADD R5, R5, 0x1, -R10 ;  /* 0x0000000105059824 */ /* 0x000fe200078e0a0a */
[----:B------:R-:W-:-:S04]  /*02d0*/  LOP3.LUT R4, R9, R6, RZ, 0x3c, !PT ;  /* 0x0000000609047212 */ /* 0x000fc800078e3cff */
[----:B------:R-:W-:Y:S02]  /*02e0*/  ISETP.GE.U32.AND P0, PT, R5, R10, PT ;  /* 0x0000000a0500720c */ /* 0x000fe40003f06070 */
[----:B------:R-:W1:Y:S01]  /*02f0*/  F2I.FTZ.U32.TRUNC.NTZ R5, R17 ;  /* 0x0000001100057305 */ /* 0x000e62000021f000 */
[----:B------:R-:W-:Y:S01]  /*0300*/  ISETP.GE.AND P2, PT, R4, RZ, PT ;  /* 0x000000ff0400720c */ /* 0x000fe20003f46270 */
[----:B------:R-:W-:Y:S01]  /*0310*/  @!P1 VIADD R16, R16, 0x1 ;  /* 0x0000000110109836 */ /* 0x000fe20000000000 */
[----:B------:R-:W-:-:S08]  /*0320*/  ISETP.NE.AND P1, PT, R6, RZ, PT ;  /* 0x000000ff0600720c */ /* 0x000fd00003f25270 */
[----:B------:R-:W-:Y:S01]  /*0330*/  @P0 IADD3 R16, PT, PT, R16, 0x1, RZ ;  /* 0x0000000110100810 */ /* 0x000fe20007ffe0ff */
[----:B-1----:R-:W-:-:S03]  /*0340*/  IMAD.MOV R4, RZ, RZ, -R5 ;  /* 0x000000ffff047224 */ /* 0x002fc600078e0a05 */
[----:B------:R-:W-:Y:S01]  /*0350*/  @!P2 IADD3 R16, PT, PT, -R16, RZ, RZ ;  /* 0x000000ff1010a210 */ /* 0x000fe20007ffe1ff */
[----:B------:R-:W-:Y:S01]  /*0360*/  IMAD R17, R4, R15, RZ ;  /* 0x0000000f04117224 */ /* 0x000fe200078e02ff */
[----:B------:R-:W-:Y:S01]  /*0370*/  @!P1 LOP3.LUT R16, RZ, R6, RZ, 0x33, !PT ;  /* 0x00000006ff109212 */ /* 0x000fe200078e33ff */
[----:B------:R-:W-:Y:S01]  /*0380*/  IMAD.MOV.U32 R4, RZ, RZ, RZ ;  /* 0x000000ffff047224 */ /* 0x000fe200078e00ff */
[----:B------:R-:W-:Y:S02]  /*0390*/  IABS R18, R0 ;  /* 0x0000000000127213 */ /* 0x000fe40000000000 */
[----:B------:R-:W-:Y:S01]  /*03a0*/  IABS R10, R16 ;  /* 0x00000010000a7213 */ /* 0x000fe20000000000 */
[----:B------:R-:W-:Y:S01]  /*03b0*/  IMAD.HI.U32 R5, R5, R17, R4 ;  /* 0x0000001105057227 */ /* 0x000fe200078e0004 */
[----:B------:R-:W-:-:S05]  /*03c0*/  IADD3 R23, PT, PT, RZ, -R18, RZ ;  /* 0x80000012ff177210 */ /* 0x000fca0007ffe0ff */
[----:B------:R-:W-:-:S04]  /*03d0*/  IMAD.HI.U32 R4, R5, R10, RZ ;  /* 0x0000000a05047227 */ /* 0x000fc800078e00ff */
[----:B------:R-:W-:-:S05]  /*03e0*/  IMAD R4, R4, R23, R10 ;  /* 0x0000001704047224 */ /* 0x000fca00078e020a */
[----:B------:R-:W-:-:S13]  /*03f0*/  ISETP.GT.U32.AND P0, PT, R15, R4, PT ;  /* 0x000000040f00720c */ /* 0x000fda0003f04070 */
[----:B------:R-:W-:-:S05]  /*0400*/  @!P0 IMAD.IADD R4, R4, 0x1, -R15 ;  /* 0x0000000104048824 */ /* 0x000fca00078e0a0f */
[----:B------:R-:W-:Y:S02]  /*0410*/  ISETP.GT.U32.AND P0, PT, R15, R4, PT ;  /* 0x000000040f00720c */ /* 0x000fe40003f04070 */
[----:B------:R-:W-:-:S11]  /*0420*/  ISETP.GE.AND P1, PT, R16, RZ, PT ;  /* 0x000000ff1000720c */ /* 0x000fd60003f26270 */
[----:B------:R-:W-:-:S05]  /*0430*/  @!P0 IADD3 R4, PT, PT, R4, -R15, RZ ;  /* 0x8000000f04048210 */ /* 0x000fca0007ffe0ff */
[----:B------:R-:W-:Y:S01]  /*0440*/  IMAD.MOV.U32 R17, RZ, RZ, R4 ;  /* 0x000000ffff117224 */ /* 0x000fe200078e0004 */
[----:B------:R-:W-:Y:S02]  /*0450*/  ISETP.NE.AND P0, PT, R0, RZ, PT ;  /* 0x000000ff0000720c */ /* 0x000fe40003f05270 */
[----:B------:R-:W-:Y:S02]  /*0460*/  LOP3.LUT R4, RZ, R0, RZ, 0x33, !PT ;  /* 0x00000000ff047212 */ /* 0x000fe400078e33ff */
[----:B------:R-:W-:-:S04]  /*0470*/  @!P1 IADD3 R17, PT, PT, -R17, RZ, RZ ;  /* 0x000000ff11119210 */ /* 0x000fc80007ffe1ff */
[----:B------:R-:W-:Y:S02]  /*0480*/  SEL R10, R4, R17, !P0 ;  /* 0x00000011040a7207 */ /* 0x000fe40004000000 */
[----:B------:R-:W-:-:S03]  /*0490*/  IABS R17, R8 ;  /* 0x0000000800117213 */ /* 0x000fc60000000000 */
[----:B------:R-:W-:Y:S01]  /*04a0*/  IMAD.IADD R19, R9, 0x1, -R10 ;  /* 0x0000000109137824 */ /* 0x000fe200078e0a0a */
[----:B------:R-:W1:Y:S04]  /*04b0*/  I2F.RP R21, R17 ;  /* 0x0000001100157306 */ /* 0x000e680000209400 */
[----:B------:R-:W-:-:S05]  /*04c0*/  IABS R20, R19 ;  /* 0x0000001300147213 */ /* 0x000fca0000000000 */
[----:B------:R-:W-:-:S04]  /*04d0*/  IMAD.HI.U32 R18, R5, R20, RZ ;  /* 0x0000001405127227 */ /* 0x000fc800078e00ff */
[----:B------:R-:W-:Y:S01]  /*04e0*/  IMAD R20, R18, R23, R20 ;  /* 0x0000001712147224 */ /* 0x000fe200078e0214 */
[----:B-1----:R-:W1:Y:S04]  /*04f0*/  MUFU.RCP R21, R21 ;  /* 0x0000001500157308 */ /* 0x002e680000001000 */
[----:B------:R-:W-:Y:S02]  /*0500*/  ISETP.GT.U32.AND P2, PT, R15, R20, PT ;  /* 0x000000140f00720c */ /* 0x000fe40003f44070 */
[----:B------:R-:W-:-:S11]  /*0510*/  LOP3.LUT R19, R19, R0, RZ, 0x3c, !PT ;  /* 0x0000000013137212 */ /* 0x000fd600078e3cff */
[----:B------:R-:W-:Y:S01]  /*0520*/  @!P2 IADD3 R20, PT, PT, R20, -R15, RZ ;  /* 0x8000000f1414a210 */ /* 0x000fe20007ffe0ff */
[----:B-1----:R-:W-:-:S03]  /*0530*/  VIADD R5, R21, 0xffffffe ;  /* 0x0ffffffe15057836 */ /* 0x002fc60000000000 */
[----:B------:R-:W-:-:S03]  /*0540*/  ISETP.GE.U32.AND P1, PT, R20, R15, PT ;  /* 0x0000000f1400720c */ /* 0x000fc60003f26070 */
[----:B------:R-:W1:Y:S01]  /*0550*/  F2I.FTZ.U32.TRUNC.NTZ R5, R5 ;  /* 0x0000000500057305 */ /* 0x000e62000021f000 */
[----:B------:R-:W-:Y:S02]  /*0560*/  ISETP.GE.AND P3, PT, R19, RZ, PT ;  /* 0x000000ff1300720c */ /* 0x000fe40003f66270 */
[----:B------:R-:W-:-:S07]  /*0570*/  @!P2 IADD3 R18, PT, PT, R18, 0x1, RZ ;  /* 0x000000011212a810 */ /* 0x000fce0007ffe0ff */
[----:B------:R-:W-:Y:S01]  /*0580*/  @P1 VIADD R18, R18, 0x1 ;  /* 0x0000000112121836 */ /* 0x000fe20000000000 */
[----:B------:R-:W-:-:S03]  /*0590*/  IABS R22, R7 ;  /* 0x0000000700167213 */ /* 0x000fc60000000000 */
[----:B------:R-:W-:Y:S01]  /*05a0*/  @!P3 IMAD.MOV R18, RZ, RZ, -R18 ;  /* 0x000000ffff12b224 */ /* 0x000fe200078e0a12 */
[----:B-1----:R-:W-:-:S04]  /*05b0*/  IADD3 R20, PT, PT, RZ, -R5, RZ ;  /* 0x80000005ff147210 */ /* 0x002fc80007ffe0ff */
[----:B------:R-:W-:Y:S01]  /*05c0*/  SEL R15, R4, R18, !P0 ;  /* 0x00000012040f7207 */ /* 0x000fe20004000000 */
[----:B------:R-:W-:Y:S01]  /*05d0*/  IMAD R19, R20, R17, RZ ;  /* 0x0000001114137224 */ /* 0x000fe200078e02ff */
[----:B------:R-:W-:Y:S01]  /*05e0*/  MOV R18, R22 ;  /* 0x0000001600127202 */ /* 0x000fe20000000f00 */
[----:B------:R-:W-:Y:S01]  /*05f0*/  IMAD.MOV.U32 R4, RZ, RZ, RZ ;  /* 0x000000ffff047224 */ /* 0x000fe200078e00ff */
[----:B------:R-:W-:-:S03]  /*0600*/  IABS R20, R15 ;  /* 0x0000000f00147213 */ /* 0x000fc60000000000 */
[----:B------:R-:W-:Y:S02]  /*0610*/  IMAD.HI.U32 R4, R5, R19, R4 ;  /* 0x0000001305047227 */ /* 0x000fe400078e0004 */
[----:B------:R-:W1:Y:S01]  /*0620*/  I2F.RP R19, R18 ;  /* 0x0000001200137306 */ /* 0x000e620000209400 */
[----:B------:R-:W-:Y:S01]  /*0630*/  IABS R21, R8 ;  /* 0x0000000800157213 */ /* 0x000fe20000000000 */
[----:B------:R-:W-:-:S03]  /*0640*/  IMAD.MOV.U32 R5, RZ, RZ, R20 ;  /* 0x000000ffff057224 */ /* 0x000fc600078e0014 */
[----:B------:R-:W-:Y:S01]  /*0650*/  IADD3 R21, PT, PT, RZ, -R21, RZ ;  /* 0x80000015ff157210 */ /* 0x000fe20007ffe0ff */
[----:B------:R-:W-:-:S04]  /*0660*/  IMAD.HI.U32 R20, R4, R5, RZ ;  /* 0x0000000504147227 */ /* 0x000fc800078e00ff */
[----:B------:R-:W-:Y:S01]  /*0670*/  IMAD R4, R20, R21, R5 ;  /* 0x0000001514047224 */ /* 0x000fe200078e0205 */
[----:B-1----:R-:W1:Y:S04]  /*0680*/  MUFU.RCP R19, R19 ;  /* 0x0000001300137308 */ /* 0x002e680000001000 */
[----:B------:R-:W-:-:S13]  /*0690*/  ISETP.GT.U32.AND P1, PT, R17, R4, PT ;  /* 0x000000041100720c */ /* 0x000fda0003f24070 */
[----:B------:R-:W-:Y:S01]  /*06a0*/  @!P1 IADD3 R4, PT, PT, R4, -R17, RZ ;  /* 0x8000001104049210 */ /* 0x000fe20007ffe0ff */
[----:B-1----:R-:W-:-:S03]  /*06b0*/  VIADD R5, R19, 0xffffffe ;  /* 0x0ffffffe13057836 */ /* 0x002fc60000000000 */
[----:B------:R-:W-:Y:S02]  /*06c0*/  ISETP.GE.U32.AND P0, PT, R4, R17, PT ;  /* 0x000000110400720c */ /* 0x000fe40003f06070 */
[----:B------:R-:W-:Y:S01]  /*06d0*/  LOP3.LUT R4, R15, R8, RZ, 0x3c, !PT ;  /* 0x000000080f047212 */ /* 0x000fe200078e3cff */
[----:B------:R-:W1:Y:S03]  /*06e0*/  F2I.FTZ.U32.TRUNC.NTZ R5, R5 ;  /* 0x0000000500057305 */ /* 0x000e66000021f000 */
[----:B------:R-:W-:Y:S02]  /*06f0*/  ISETP.GE.AND P2, PT, R4, RZ, PT ;  /* 0x000000ff0400720c */ /* 0x000fe40003f46270 */
[----:B------:R-:W-:Y:S02]  /*0700*/  @!P1 IADD3 R20, PT, PT, R20, 0x1, RZ ;  /* 0x0000000114149810 */ /* 0x000fe40007ffe0ff */
[----:B------:R-:W-:Y:S01]  /*0710*/  ISETP.NE.AND P1, PT, R8, RZ, PT ;  /* 0x000000ff0800720c */ /* 0x000fe20003f25270 */
[----:B------:R-:W-:-:S02]  /*0720*/  HFMA2 R4, -RZ, RZ, 0, 0 ;  /* 0x00000000ff047431 */ /* 0x000fc400000001ff */
[----:B------:R-:W-:-:S06]  /*0730*/  @P0 VIADD R20, R20, 0x1 ;  /* 0x0000000114140836 */ /* 0x000fcc0000000000 */
[----:B------:R-:W-:Y:S01]  /*0740*/  @!P2 IMAD.MOV R20, RZ, RZ, -R20 ;  /* 0x000000ffff14a224 */ /* 0x000fe200078e0a14 */
[----:B-1----:R-:W-:-:S03]  /*0750*/  IADD3 R17, PT, PT, RZ, -R5, RZ ;  /* 0x80000005ff117210 */ /* 0x002fc60007ffe0ff */
[----:B------:R-:W-:Y:S02]  /*0760*/  @!P1 LOP3.LUT R20, RZ, R8, RZ, 0x33, !PT ;  /* 0x00000008ff149212 */ /* 0x000fe400078e33ff */
[----:B------:R-:W-:Y:S02]  /*0770*/  IMAD R17, R17, R18, RZ ;  /* 0x0000001211117224 */ /* 0x000fe400078e02ff */
[----:B------:R-:W-:Y:S02]  /*0780*/  IABS R19, R20 ;  /* 0x0000001400137213 */ /* 0x000fe40000000000 */
[----:B------:R-:W-:Y:S01]  /*0790*/  IMAD.HI.U32 R4, R5, R17, R4 ;  /* 0x0000001105047227 */ /* 0x000fe200078e0004 */
[----:B------:R-:W-:Y:S02]  /*07a0*/  IABS R21, R7 ;  /* 0x0000000700157213 */ /* 0x000fe40000000000 */
[----:B------:R-:W-:-:S03]  /*07b0*/  MOV R5, R19 ;  /* 0x0000001300057202 */ /* 0x000fc60000000f00 */
[----:B------:R-:W-:Y:S02]  /*07c0*/  IMAD.MOV R17, RZ, RZ, -R21 ;  /* 0x000000ffff117224 */ /* 0x000fe400078e0a15 */
[----:B------:R-:W-:-:S04]  /*07d0*/  IMAD.HI.U32 R4, R4, R5, RZ ;  /* 0x0000000504047227 */ /* 0x000fc800078e00ff */
[----:B------:R-:W-:-:S05]  /*07e0*/  IMAD R5, R4, R17, R5 ;  /* 0x0000001104057224 */ /* 0x000fca00078e0205 */
[----:B------:R-:W-:-:S13]  /*07f0*/  ISETP.GT.U32.AND P1, PT, R18, R5, PT ;  /* 0x000000051200720c */ /* 0x000fda0003f24070 */
[----:B------:R-:W-:-:S05]  /*0800*/  @!P1 IMAD.IADD R5, R5, 0x1, -R18 ;  /* 0x0000000105059824 */ /* 0x000fca00078e0a12 */
[----:B------:R-:W-:Y:S02]  /*0810*/  ISETP.GE.U32.AND P0, PT, R5, R18, PT ;  /* 0x000000120500720c */ /* 0x000fe40003f06070 */
[----:B------:R-:W-:Y:S02]  /*0820*/  LOP3.LUT R5, R20, R7, RZ, 0x3c, !PT ;  /* 0x0000000714057212 */ /* 0x000fe400078e3cff */
[----:B------:R-:W-:Y:S02]  /*0830*/  @!P1 IADD3 R4, PT, PT, R4, 0x1, RZ ;  /* 0x0000000104049810 */ /* 0x000fe40007ffe0ff */
[----:B------:R-:W-:Y:S02]  /*0840*/  ISETP.GE.AND P2, PT, R5, RZ, PT ;  /* 0x000000ff0500720c */ /* 0x000fe40003f46270 */
[----:B------:R-:W-:-:S05]  /*0850*/  ISETP.NE.AND P1, PT, R7, RZ, PT ;  /* 0x000000ff0700720c */ /* 0x000fca0003f25270 */
[----:B------:R-:W-:-:S06]  /*0860*/  @P0 VIADD R4, R4, 0x1 ;  /* 0x0000000104040836 */ /* 0x000fcc0000000000 */
[----:B------:R-:W-:Y:S02]  /*0870*/  @!P2 IADD3 R4, PT, PT, -R4, RZ, RZ ;  /* 0x000000ff0404a210 */ /* 0x000fe40007ffe1ff */
[----:B------:R-:W-:Y:S02]  /*0880*/  @!P1 LOP3.LUT R4, RZ, R7, RZ, 0x33, !PT ;  /* 0x00000007ff049212 */ /* 0x000fe400078e33ff */
[----:B------:R-:W-:-:S03]  /*0890*/  IADD3 R5, PT, PT, -R16, RZ, RZ ;  /* 0x000000ff10057210 */ /* 0x000fc60007ffe1ff */
[----:B------:R-:W-:Y:S02]  /*08a0*/  IMAD.MOV R17, RZ, RZ, -R4 ;  /* 0x000000ffff117224 */ /* 0x000fe400078e0a04 */
[----:B0-----:R-:W-:Y:S02]  /*08b0*/  IMAD R11, R11, R10, UR6 ;  /* 0x000000060b0b7e24 */ /* 0x001fe4000f8e020a */
[--C-:B------:R-:W-:Y:S02]  /*08c0*/  IMAD R16, R7, R17, R20.reuse ;  /* 0x0000001107107224 */ /* 0x100fe400078e0214 */
[----:B------:R-:W-:Y:S02]  /*08d0*/  IMAD.MOV R20, RZ, RZ, -R20 ;  /* 0x000000ffff147224 */ /* 0x000fe400078e0a14 */
[----:B------:R-:W-:Y:S01]  /*08e0*/  IMAD R5, R6, R5, R9 ;  /* 0x0000000506057224 */ /* 0x000fe200078e0209 */
[----:B------:R-:W-:Y:S01]  /*08f0*/  IADD3 R11, PT, PT, R16, R11, RZ ;  /* 0x0000000b100b7210 */ /* 0x000fe20007ffe0ff */
[----:B------:R-:W-:-:S02]  /*0900*/  IMAD R15, R8, R20, R15 ;  /* 0x00000014080f7224 */ /* 0x000fc400078e020f */
[----:B----4-:R-:W-:Y:S02]  /*0910*/  IMAD R12, R12, R5, UR7 ;  /* 0x000000070c0c7e24 */ /* 0x010fe4000f8e0205 */
[----:B---3--:R-:W-:Y:S02]  /*0920*/  IMAD R11, R13, R4, R11 ;  /* 0x000000040d0b7224 */ /* 0x008fe400078e020b */
[----:B------:R-:W-:-:S04]  /*0930*/  IMAD.IADD R12, R15, 0x1, R12 ;  /* 0x000000010f0c7824 */ /* 0x000fc800078e020c */
[----:B--2---:R-:W-:-:S05]  /*0940*/  IMAD R11, R14, R11, R12 ;  /* 0x0000000b0e0b7224 */ /* 0x004fca00078e020c */
[----:B------:R-:W-:-:S04]  /*0950*/  IADD3 R18, P0, PT, R11, UR8, RZ ;  /* 0x000000080b127c10 */ /* 0x000fc8000ff1e0ff */
[----:B------:R-:W-:Y:S02]  /*0960*/  LEA.HI.X.SX32 R19, R11, UR9, 0x1, P0 ;  /* 0x000000090b137c11 */ /* 0x000fe400080f0eff */
[----:B------:R0:W5:Y:S04]  /*0970*/  LDG.E R11, desc[UR4][R2.64+0x4] ;  /* 0x00000404020b7981 */ /* 0x000168000c1e1900 */
[----:B------:R-:W2:Y:S02]  /*0980*/  LDG.E.S8 R18, desc[UR4][R18.64] ;  /* 0x0000000412127981 */ /* 0x000ea4000c1e1300 */
[----:B--2---:R-:W-:-:S13]  /*0990*/  ISETP.GT.AND P0, PT, R18, -0x1, PT ;  /* 0xffffffff1200780c */ /* 0x004fda0003f04270 */
[----:B------:R-:W1:Y:S02]  /*09a0*/  @!P0 LDC.64 R12, c[0x0][0x380] ;  /* 0x0000e000ff0c8b82 */ /* 0x000e640000000a00 */
[----:B-1----:R-:W-:-:S05]  /*09b0*/  @!P0 IMAD.WIDE R12, R9, 0x4, R12 ;  /* 0x00000004090c8825 */ /* 0x002fca00078e020c */
[----:B------:R0:W-:Y:S01]  /*09c0*/  @!P0 STG.E desc[UR4][R12.64], RZ ;  /* 0x000000ff0c008986 */ /* 0x0001e2000c101904 */
[----:B------:R-:W-:Y:S05]  /*09d0*/  @!P0 EXIT ;  /* 0x000000000000894d */ /* 0x000fea0003800000 */
[----:B0-----:R-:W0:Y:S01]  /*09e0*/  LDC.64 R2, c[0x0][0x388] ;  /* 0x0000e200ff027b82 */ /* 0x001e220000000a00 */
[----:B------:R-:W-:Y:S02]  /*09f0*/  IMAD R7, R7, R18, R16 ;  /* 0x0000001207077224 */ /* 0x000fe400078e0210 */
[----:B-----5:R-:W-:-:S04]  /*0a00*/  IMAD R11, R11, R4, R15 ;  /* 0x000000040b0b7224 */ /* 0x020fc800078e020f */
[----:B------:R-:W-:-:S04]  /*0a10*/  IMAD R7, R8, R7, R11 ;  /* 0x0000000708077224 */ /* 0x000fc800078e020b */
[----:B------:R-:W-:-:S04]  /*0a20*/  IMAD R7, R0, R7, R10 ;  /* 0x0000000700077224 */ /* 0x000fc800078e020a */
[----:B------:R-:W-:-:S04]  /*0a30*/  IMAD R7, R6, R7, R5 ;  /* 0x0000000706077224 */ /* 0x000fc800078e0205 */
[----:B0-----:R-:W-:-:S06]  /*0a40*/  IMAD.WIDE R2, R7, 0x4, R2 ;  /* 0x0000000407027825 */ /* 0x001fcc00078e0202 */
[----:B------:R-:W2:Y:S02]  /*0a50*/  LDG.E R3, desc[UR4][R2.64] ;  /* 0x0000000402037981 */ /* 0x000ea4000c1e1900 */
[----:B--2---:R-:W-:-:S13]  /*0a60*/  FSETP.NAN.AND P0, PT, |R3|, |R3|, PT ;  /* 0x400000030300720b */ /* 0x004fda0003f08200 */
[----:B------:R-:W0:Y:S02]  /*0a70*/  @P0 LDC.64 R4, c[0x0][0x380] ;  /* 0x0000e000ff040b82 */ /* 0x000e240000000a00 */
[----:B0-----:R-:W-:-:S05]  /*0a80*/  @P0 IMAD.WIDE R4, R9, 0x4, R4 ;  /* 0x0000000409040825 */ /* 0x001fca00078e0204 */
[----:B------:R0:W-:Y:S01]  /*0a90*/  @P0 STG.E desc[UR4][R4.64], R3 ;  /* 0x0000000304000986 */ /* 0x0001e2000c101904 */
[----:B------:R-:W-:Y:S05]  /*0aa0*/  @P0 EXIT ;  /* 0x000000000000094d */ /* 0x000fea0003800000 */
[----:B------:R-:W1:Y:S02]  /*0ab0*/  LDCU UR6, c[0x0][0x3a8] ;  /* 0x00007500ff0677ac */ /* 0x000e640008000800 */
[----:B-1----:R-:W-:-:S04]  /*0ac0*/  FSETP.GEU.AND P0, PT, R3, UR6, PT ;  /* 0x0000000603007c0b */ /* 0x002fc8000bf0e000 */
[----:B------:R-:W-:Y:S01]  /*0ad0*/  FSEL R0, R3, UR6, P0 ;  /* 0x0000000603007c08 */ /* 0x000fe20008000000 */
[----:B0-----:R-:W-:-:S03]  /*0ae0*/  HFMA2 R3, -RZ, RZ, 1.5048828125, 33.21875 ;  /* 0x3e055027ff037431 */ /* 0x001fc600000001ff */
[----:B------:R-:W-:-:S04]  /*0af0*/  FSETP.GEU.AND P0, PT, R0, 1.175494350822287508e-38, PT ;  /* 0x008000000000780b */ /* 0x000fc80003f0e000 */
[----:B------:R-:W-:-:S09]  /*0b00*/  FSEL R4, RZ, -23, P0 ;  /* 0xc1b80000ff047808 */ /* 0x000fd20000000000 */
[----:B------:R-:W-:-:S05]  /*0b10*/  @!P0 FMUL R0, R0, 8388608 ;  /* 0x4b00000000008820 */ /* 0x000fca0000400000 */
[C---:B------:R-:W-:Y:S02]  /*0b20*/  IADD3 R2, PT, PT, R0.reuse, -0x3f2aaaab, RZ ;  /* 0xc0d5555500027810 */ /* 0x040fe40007ffe0ff */
[----:B------:R-:W-:Y:S02]  /*0b30*/  ISETP.GT.U32.AND P0, PT, R0, 0x7f7fffff, PT ;  /* 0x7f7fffff0000780c */ /* 0x000fe40003f04070 */
[----:B------:R-:W-:-:S05]  /*0b40*/  LOP3.LUT R5, R2, 0xff800000, RZ, 0xc0, !PT ;  /* 0xff80000002057812 */ /* 0x000fca00078ec0ff */
[----:B------:R-:W-:Y:S01]  /*0b50*/  IMAD.IADD R2, R0, 0x1, -R5 ;  /* 0x0000000100027824 */ /* 0x000fe200078e0a05 */
[----:B------:R-:W-:-:S03]  /*0b60*/  I2FP.F32.S32 R5, R5 ;  /* 0x0000000500057245 */ /* 0x000fc60000201400 */
[----:B------:R-:W-:Y:S02]  /*0b70*/  FADD R6, R2, -1 ;  /* 0xbf80000002067421 */ /* 0x000fe40000000000 */
[----:B------:R-:W-:Y:S01]  /*0b80*/  FFMA R4, R5, 1.1920928955078125e-07, R4 ;  /* 0x3400000005047823 */ /* 0x000fe20000000004 */
[----:B------:R-:W-:Y:S02]  /*0b90*/  IMAD.MOV.U32 R5, RZ, RZ, 0x7f800000 ;  /* 0x7f800000ff057424 */ /* 0x000fe400078e00ff */
[----:B------:R-:W-:-:S04]  /*0ba0*/  FFMA R3, R6, -R3, 0.14084610342979431152 ;  /* 0x3e1039f606037423 */ /* 0x000fc80000000803 */
[----:B------:R-:W-:-:S04]  /*0bb0*/  FFMA R3, R6, R3, -0.12148627638816833496 ;  /* 0xbdf8cdcc06037423 */ /* 0x000fc80000000003 */
[----:B------:R-:W-:-:S04]  /*0bc0*/  FFMA R3, R6, R3, 0.13980610668659210205 ;  /* 0x3e0f295506037423 */ /* 0x000fc80000000003 */
[----:B------:R-:W-:-:S04]  /*0bd0*/  FFMA R3, R6, R3, -0.16684235632419586182 ;  /* 0xbe2ad8b906037423 */ /* 0x000fc80000000003 */
[----:B------:R-:W-:-:S04]  /*0be0*/  FFMA R3, R6, R3, 0.20012299716472625732 ;  /* 0x3e4ced0b06037423 */ /* 0x000fc80000000003 */
[C---:B------:R-:W-:Y:S02]  /*0bf0*/  FFMA R7, R6.reuse, R3, -0.24999669194221496582 ;  /* 0xbe7fff2206077423 */ /* 0x040fe40000000003 */
[----:B------:R-:W0:Y:S02]  /*0c00*/  LDC.64 R2, c[0x0][0x380] ;  /* 0x0000e000ff027b82 */ /* 0x000e240000000a00 */
[----:B------:R-:W-:-:S04]  /*0c10*/  FFMA R7, R6, R7, 0.33333182334899902344 ;  /* 0x3eaaaa7806077423 */ /* 0x000fc80000000007 */
[----:B------:R-:W-:-:S04]  /*0c20*/  FFMA R7, R6, R7, -0.5 ;  /* 0xbf00000006077423 */ /* 0x000fc80000000007 */
[----:B------:R-:W-:-:S04]  /*0c30*/  FMUL R7, R6, R7 ;  /* 0x0000000706077220 */ /* 0x000fc80000400000 */
[----:B------:R-:W-:-:S04]  /*0c40*/  FFMA R7, R6, R7, R6 ;  /* 0x0000000706077223 */ /* 0x000fc80000000006 */
[----:B------:R-:W-:Y:S01]  /*0c50*/  FFMA R4, R4, 0.69314718246459960938, R7 ;  /* 0x3f31721804047823 */ /* 0x000fe20000000007 */
[C---:B------:R-:W-:Y:S01]  /*0c60*/  @P0 FFMA R4, R0.reuse, R5, +INF ;  /* 0x7f80000000040423 */ /* 0x040fe20000000005 */
[----:B------:R-:W-:Y:S01]  /*0c70*/  FSETP.NEU.AND P0, PT, R0, RZ, PT ;  /* 0x000000ff0000720b */ /* 0x000fe20003f0d000 */
[----:B0-----:R-:W-:-:S03]  /*0c80*/  IMAD.WIDE R2, R9, 0x4, R2 ;  /* 0x0000000409027825 */ /* 0x001fc600078e0202 */
[----:B------:R-:W-:-:S05]  /*0c90*/  FSEL R5, -R4, +INF , P0 ;  /* 0x7f80000004057808 */ /* 0x000fca0000000100 */
[----:B------:R-:W-:Y:S01]  /*0ca0*/  STG.E desc[UR4][R2.64], R5 ;  /* 0x0000000502007986 */ /* 0x000fe2000c101904 */
[----:B------:R-:W-:Y:S05]  /*0cb0*/  EXIT ;  /* 0x000000000000794d */ /* 0x000fea0003800000 */
.L_x_42:
        /* <DEDUP_REMOVED lines=12> */
.L_x_65:


//--------------------- .text.SeqSoftmaxConvErrorDoubleChar --------------------------
	.section	.text.SeqSoftmaxConvErrorDoubleChar,"ax",@progbits
	.align	128
        .global         SeqSoftmaxConvErrorDoubleChar
        .type           SeqSoftmaxConvErrorDoubleChar,@function
        .size           SeqSoftmaxConvErrorDoubleChar,(.L_x_66 - SeqSoftmaxConvErrorDoubleChar)
        .other          SeqSoftmaxConvErrorDoubleChar,@"STO_CUDA_ENTRY STV_DEFAULT"
SeqSoftmaxConvErrorDoubleChar:
.text.SeqSoftmaxConvErrorDoubleChar:
        /* <DEDUP_REMOVED lines=10> */
[----:B------:R-:W0:Y:S01]  /*00a0*/  LDC R10, c[0x0][0x360] ;  /* 0x0000d800ff0a7b82 */ /* 0x000e220000000800 */
[----:B--2---:R-:W-:-:S04]  /*00b0*/  IMAD R0, R5, R6, RZ ;  /* 0x0000000605007224 */ /* 0x004fc800078e02ff */
[----:B---3--:R-:W-:Y:S02]  /*00c0*/  IMAD R5, R7, R0, RZ ;  /* 0x0000000007057224 */ /* 0x008fe400078e02ff */
[----:B0-----:R-:W-:Y:S02]  /*00d0*/  IMAD R0, R10, UR6, R11 ;  /* 0x000000060a007c24 */ /* 0x001fe4000f8e020b */
        /* <DEDUP_REMOVED lines=9> */
[----:B------:R-:W2:Y:S06]  /*0170*/  LDCU.64 UR8, c[0x0][0x390] ;  /* 0x00007200ff0877ac */ /* 0x000eac0008000a00 */
[----:B------:R-:W3:Y:S08]  /*0180*/  I2F.RP R14, R15 ;  /* 0x0000000f000e7306 */ /* 0x000ef00000209400 */
[----:B-1----:R-:W1:Y:S08]  /*0190*/  MUFU.RCP R10, R10 ;  /* 0x0000000a000a7308 */ /* 0x002e700000001000 */
[----:B---3--:R-:W-:Y:S01]  /*01a0*/  MUFU.RCP R14, R14 ;  /* 0x0000000e000e7308 */ /* 0x008fe20000001000 */
[----:B-1----:R-:W-:-:S02]  /*01b0*/  VIADD R4, R10, 0xffffffe ;  /* 0x0ffffffe0a047836 */ /* 0x002fc40000000000 */
[----:B------:R-:W0:Y:S05]  /*01c0*/  LDG.E R10, desc[UR4][R2.64+0x24] ;  /* 0x00002404020a7981 */ /* 0x000e2a000c1e1900 */
[----:B------:R1:W3:Y:S02]  /*01d0*/  F2I.FTZ.U32.TRUNC.NTZ R5, R4 ;  /* 0x0000000400057305 */ /* 0x0002e4000021f000 */
[----:B-1----:R-:W-:Y:S02]  /*01e0*/  HFMA2 R4, -RZ, RZ, 0, 0 ;  /* 0x00000000ff047431 */ /* 0x002fe400000001ff */
[----:B---3--:R-:W-:-:S04]  /*01f0*/  IMAD.MOV R12, RZ, RZ, -R5 ;  /* 0x000000ffff0c7224 */ /* 0x008fc800078e0a05 */
[----:B------:R-:W-:Y:S01]  /*0200*/  IMAD R13, R12, R11, RZ ;  /* 0x0000000b0c0d7224 */ /* 0x000fe200078e02ff */
[----:B------:R-:W-:-:S03]  /*0210*/  IABS R12, R7 ;  /* 0x00000007000c7213 */ /* 0x000fc60000000000 */
[----:B------:R-:W-:-:S04]  /*0220*/  IMAD.HI.U32 R5, R5, R13, R4 ;  /* 0x0000000d05057227 */ /* 0x000fc800078e0004 */
[----:B------:R-:W-:Y:S02]  /*0230*/  IMAD.MOV.U32 R4, RZ, RZ, R16 ;  /* 0x000000ffff047224 */ /* 0x000fe400078e0010 */
[----:B------:R-:W-:Y:S02]  /*0240*/  IMAD.MOV R13, RZ, RZ, -R12 ;  /* 0x000000ffff0d7224 */ /* 0x000fe400078e0a0c */
[----:B------:R-:W-:Y:S01]  /*0250*/  IMAD.HI.U32 R16, R5, R4, RZ ;  /* 0x0000000405107227 */ /* 0x000fe200078e00ff */
[----:B------:R-:W3:Y:S03]  /*0260*/  LDG.E R12, desc[UR4][R2.64+0x28] ;  /* 0x00002804020c7981 */ /* 0x000ee6000c1e1900 */
[----:B------:R-:W-:Y:S02]  /*0270*/  IMAD R4, R16, R13, R4 ;  /* 0x0000000d10047224 */ /* 0x000fe400078e0204 */
[----:B------:R-:W4:Y:S03]  /*0280*/  LDG.E R13, desc[UR4][R2.64+0x1c] ;  /* 0x00001c04020d7981 */ /* 0x000f26000c1e1900 */
[----:B------:R-:W-:Y:S01]  /*0290*/  ISETP.GT.U32.AND P1, PT, R11, R4, PT ;  /* 0x000000040b00720c */ /* 0x000fe20003f24070 */
[----:B------:R-:W-:-:S02]  /*02a0*/  VIADD R5, R14, 0xffffffe ;  /* 0x0ffffffe0e057836 */ /* 0x000fc40000000000 */
[----:B------:R-:W2:Y:S04]  /*02b0*/  LDG.E R14, desc[UR4][R2.64+0x20] ;  /* 0x00002004020e7981 */ /* 0x000ea8000c1e1900 */
[----:B------:R-:W1:Y:S06]  /*02c0*/  F2I.FTZ.U32.TRUNC.NTZ R5, R5 ;  /* 0x0000000500057305 */ /* 0x000e6c000021f000 */
[----:B------:R-:W-:-:S04]  /*02d0*/  @!P1 IADD3 R4, PT, PT, R4, -R11, RZ ;  /* 0x8000000b04049210 */ /* 0x000fc80007ffe0ff */
[----:B------:R-:W-:Y:S02]  /*02e0*/  ISETP.GE.U32.AND P0, PT, R4, R11, PT ;  /* 0x0000000b0400720c */ /* 0x000fe40003f06070 */
[----:B------:R-:W-:Y:S01]  /*02f0*/  LOP3.LUT R4, R0, R7, RZ, 0x3c, !PT ;  /* 0x0000000700047212 */ /* 0x000fe200078e3cff */
[----:B------:R-:W-:Y:S01]  /*0300*/  @!P1 VIADD R16, R16, 0x1 ;  /* 0x0000000110109836 */ /* 0x000fe20000000000 */
[----:B------:R-:W-:Y:S02]  /*0310*/  ISETP.NE.AND P1, PT, R7, RZ, PT ;  /* 0x000000ff0700720c */ /* 0x000fe40003f25270 */
[----:B------:R-:W-:Y:S01]  /*0320*/  ISETP.GE.AND P2, PT, R4, RZ, PT ;  /* 0x000000ff0400720c */ /* 0x000fe20003f46270 */
[----:B-1----:R-:W-:-:S06]  /*0330*/  IMAD.MOV R4, RZ, RZ, -R5 ;  /* 0x000000ffff047224 */ /* 0x002fcc00078e0a05 */
[----:B------:R-:W-:Y:S01]  /*0340*/  @P0 IADD3 R16, PT, PT, R16, 0x1, RZ ;  /* 0x0000000110100810 */ /* 0x000fe20007ffe0ff */
[----:B------:R-:W-:Y:S01]  /*0350*/  IMAD R11, R4, R15, RZ ;  /* 0x0000000f040b7224 */ /* 0x000fe200078e02ff */
[----:B------:R-:W-:-:S04]  /*0360*/  MOV R4, RZ ;  /* 0x000000ff00047202 */ /* 0x000fc80000000f00 */
[----:B------:R-:W-:Y:S01]  /*0370*/  @!P2 IMAD.MOV R16, RZ, RZ, -R16 ;  /* 0x000000ffff10a224 */ /* 0x000fe200078e0a10 */
[----:B------:R-:W-:Y:S01]  /*0380*/  @!P1 LOP3.LUT R16, RZ, R7, RZ, 0x33, !PT ;  /* 0x00000007ff109212 */ /* 0x000fe200078e33ff */
[----:B------:R-:W-:Y:S01]  /*0390*/  IMAD.HI.U32 R4, R5, R11, R4 ;  /* 0x0000000b05047227 */ /* 0x000fe200078e0004 */
[----:B------:R-:W-:Y:S02]  /*03a0*/  IABS R17, R6 ;  /* 0x0000000600117213 */ /* 0x000fe40000000000 */
[----:B------:R-:W-:-:S03]  /*03b0*/  IABS R18, R16 ;  /* 0x0000001000127213 */ /* 0x000fc60000000000 */
[----:B------:R-:W-:Y:S02]  /*03c0*/  IMAD.MOV R23, RZ, RZ, -R17 ;  /* 0x000000ffff177224 */ /* 0x000fe400078e0a11 */
        /* <DEDUP_REMOVED lines=9> */
[----:B------:R-:W-:Y:S01]  /*0460*/  LOP3.LUT R18, RZ, R6, RZ, 0x33, !PT ;  /* 0x00000006ff127212 */ /* 0x000fe200078e33ff */
[----:B------:R-:W-:Y:S01]  /*0470*/  @!P1 IMAD.MOV R11, RZ, RZ, -R11 ;  /* 0x000000ffff0b9224 */ /* 0x000fe200078e0a0b */
[----:B------:R-:W-:-:S04]  /*0480*/  IABS R17, R9 ;  /* 0x0000000900117213 */ /* 0x000fc80000000000 */
[----:B------:R-:W-:Y:S01]  /*0490*/  SEL R11, R18, R11, !P0 ;  /* 0x0000000b120b7207 */ /* 0x000fe20004000000 */
[----:B------:R-:W1:Y:S03]  /*04a0*/  I2F.RP R21, R17 ;  /* 0x0000001100157306 */ /* 0x000e660000209400 */
[----:B------:R-:W-:-:S04]  /*04b0*/  IADD3 R19, PT, PT, R0, -R11, RZ ;  /* 0x8000000b00137210 */ /* 0x000fc80007ffe0ff */
[----:B------:R-:W-:-:S05]  /*04c0*/  IABS R5, R19 ;  /* 0x0000001300057213 */ /* 0x000fca0000000000 */
[----:B------:R-:W-:-:S04]  /*04d0*/  IMAD.HI.U32 R4, R4, R5, RZ ;  /* 0x0000000504047227 */ /* 0x000fc800078e00ff */
[----:B------:R-:W-:Y:S01]  /*04e0*/  IMAD R20, R4, R23, R5 ;  /* 0x0000001704147224 */ /* 0x000fe200078e0205 */
[----:B-1----:R-:W1:Y:S04]  /*04f0*/  MUFU.RCP R21, R21 ;  /* 0x0000001500157308 */ /* 0x002e680000001000 */
[----:B------:R-:W-:Y:S02]  /*0500*/  ISETP.GT.U32.AND P2, PT, R15, R20, PT ;  /* 0x000000140f00720c */ /* 0x000fe40003f44070 */
[----:B------:R-:W-:-:S11]  /*0510*/  LOP3.LUT R19, R19, R6, RZ, 0x3c, !PT ;  /* 0x0000000613137212 */ /* 0x000fd600078e3cff */
[----:B------:R-:W-:Y:S02]  /*0520*/  @!P2 IMAD.IADD R20, R20, 0x1, -R15 ;  /* 0x000000011414a824 */ /* 0x000fe400078e0a0f */
[----:B-1----:R-:W-:-:S03]  /*0530*/  VIADD R5, R21, 0xffffffe ;  /* 0x0ffffffe15057836 */ /* 0x002fc60000000000 */
[----:B------:R-:W-:-:S03]  /*0540*/  ISETP.GE.U32.AND P1, PT, R20, R15, PT ;  /* 0x0000000f1400720c */ /* 0x000fc60003f26070 */
[----:B------:R-:W1:Y:S01]  /*0550*/  F2I.FTZ.U32.TRUNC.NTZ R5, R5 ;  /* 0x0000000500057305 */ /* 0x000e62000021f000 */
[----:B------:R-:W-:Y:S02]  /*0560*/  ISETP.GE.AND P3, PT, R19, RZ, PT ;  /* 0x000000ff1300720c */ /* 0x000fe40003f66270 */
[----:B------:R-:W-:-:S07]  /*0570*/  @!P2 IADD3 R4, PT, PT, R4, 0x1, RZ ;  /* 0x000000010404a810 */ /* 0x000fce0007ffe0ff */
[----:B------:R-:W-:Y:S02]  /*0580*/  @P1 VIADD R4, R4, 0x1 ;  /* 0x0000000104041836 */ /* 0x000fe40000000000 */
[----:B-1----:R-:W-:-:S03]  /*0590*/  IMAD.MOV R20, RZ, RZ, -R5 ;  /* 0x000000ffff147224 */ /* 0x002fc600078e0a05 */
[----:B------:R-:W-:Y:S01]  /*05a0*/  @!P3 IADD3 R4, PT, PT, -R4, RZ, RZ ;  /* 0x000000ff0404b210 */ /* 0x000fe20007ffe1ff */
[----:B------:R-:W-:-:S03]  /*05b0*/  IMAD R19, R20, R17, RZ ;  /* 0x0000001114137224 */ /* 0x000fc600078e02ff */
[----:B------:R-:W-:Y:S01]  /*05c0*/  SEL R18, R18, R4, !P0 ;  /* 0x0000000412127207 */ /* 0x000fe20004000000 */
[----:B------:R-:W-:Y:S01]  /*05d0*/  IMAD.MOV.U32 R4, RZ, RZ, RZ ;  /* 0x000000ffff047224 */ /* 0x000fe200078e00ff */
[----:B------:R-:W-:Y:S02]  /*05e0*/  IABS R15, R8 ;  /* 0x00000008000f7213 */ /* 0x000fe40000000000 */
[----:B------:R-:W-:Y:S01]  /*05f0*/  IABS R21, R9 ;  /* 0x0000000900157213 */ /* 0x000fe20000000000 */
[----:B------:R-:W-:Y:S01]  /*0600*/  IMAD.HI.U32 R4, R5, R19, R4 ;  /* 0x0000001305047227 */ /* 0x000fe200078e0004 */
[----:B------:R-:W-:Y:S01]  /*0610*/  IABS R20, R18 ;  /* 0x0000001200147213 */ /* 0x000fe20000000000 */
[----:B------:R-:W1:Y:S02]  /*0620*/  I2F.RP R19, R15 ;  /* 0x0000000f00137306 */ /* 0x000e640000209400 */
[----:B------:R-:W-:Y:S01]  /*0630*/  IMAD.MOV R21, RZ, RZ, -R21 ;  /* 0x000000ffff157224 */ /* 0x000fe200078e0a15 */
[----:B------:R-:W-:-:S03]  /*0640*/  MOV R5, R20 ;  /* 0x0000001400057202 */ /* 0x000fc60000000f00 */
[----:B------:R-:W-:Y:S02]  /*0650*/  IMAD.MOV.U32 R20, RZ, RZ, R21 ;  /* 0x000000ffff147224 */ /* 0x000fe400078e0015 */
[----:B------:R-:W-:-:S04]  /*0660*/  IMAD.HI.U32 R4, R4, R5, RZ ;  /* 0x0000000504047227 */ /* 0x000fc800078e00ff */
[----:B------:R-:W-:Y:S01]  /*0670*/  IMAD R20, R4, R20, R5 ;  /* 0x0000001404147224 */ /* 0x000fe200078e0205 */
[----:B-1----:R-:W1:Y:S04]  /*0680*/  MUFU.RCP R19, R19 ;  /* 0x0000001300137308 */ /* 0x002e680000001000 */
[----:B------:R-:W-:-:S13]  /*0690*/  ISETP.GT.U32.AND P1, PT, R17, R20, PT ;  /* 0x000000141100720c */ /* 0x000fda0003f24070 */
[----:B------:R-:W-:Y:S01]  /*06a0*/  @!P1 IMAD.IADD R20, R20, 0x1, -R17 ;  /* 0x0000000114149824 */ /* 0x000fe200078e0a11 */
[----:B-1----:R-:W-:-:S04]  /*06b0*/  IADD3 R5, PT, PT, R19, 0xffffffe, RZ ;  /* 0x0ffffffe13057810 */ /* 0x002fc80007ffe0ff */
[----:B------:R-:W-:Y:S02]  /*06c0*/  ISETP.GE.U32.AND P0, PT, R20, R17, PT ;  /* 0x000000111400720c */ /* 0x000fe40003f06070 */
[----:B------:R-:W1:Y:S01]  /*06d0*/  F2I.FTZ.U32.TRUNC.NTZ R5, R5 ;  /* 0x0000000500057305 */ /* 0x000e62000021f000 */
[----:B------:R-:W-:Y:S01]  /*06e0*/  LOP3.LUT R17, R18, R9, RZ, 0x3c, !PT ;  /* 0x0000000912117212 */ /* 0x000fe200078e3cff */
[----:B------:R-:W-:Y:S01]  /*06f0*/  @!P1 VIADD R4, R4, 0x1 ;  /* 0x0000000104049836 */ /* 0x000fe20000000000 */
[----:B------:R-:W-:Y:S02]  /*0700*/  ISETP.NE.AND P1, PT, R9, RZ, PT ;  /* 0x000000ff0900720c */ /* 0x000fe40003f25270 */
[----:B------:R-:W-:-:S06]  /*0710*/  ISETP.GE.AND P2, PT, R17, RZ, PT ;  /* 0x000000ff1100720c */ /* 0x000fcc0003f46270 */
[----:B------:R-:W-:-:S05]  /*0720*/  @P0 VIADD R4, R4, 0x1 ;  /* 0x0000000104040836 */ /* 0x000fca0000000000 */
[----:B------:R-:W-:Y:S01]  /*0730*/  MOV R17, R4 ;  /* 0x0000000400117202 */ /* 0x000fe20000000f00 */
[----:B-1----:R-:W-:-:S04]  /*0740*/  IMAD.MOV R4, RZ, RZ, -R5 ;  /* 0x000000ffff047224 */ /* 0x002fc800078e0a05 */
[----:B------:R-:W-:Y:S02]  /*0750*/  IMAD R19, R4, R15, RZ ;  /* 0x0000000f04137224 */ /* 0x000fe400078e02ff */
[----:B------:R-:W-:Y:S02]  /*0760*/  HFMA2 R4, -RZ, RZ, 0, 0 ;  /* 0x00000000ff047431 */ /* 0x000fe400000001ff */
[----:B------:R-:W-:Y:S01]  /*0770*/  @!P2 IMAD.MOV R17, RZ, RZ, -R17 ;  /* 0x000000ffff11a224 */ /* 0x000fe200078e0a11 */
[----:B------:R-:W-:Y:S02]  /*0780*/  @!P1 LOP3.LUT R17, RZ, R9, RZ, 0x33, !PT ;  /* 0x00000009ff119212 */ /* 0x000fe400078e33ff */
[----:B------:R-:W-:Y:S02]  /*0790*/  IABS R21, R8 ;  /* 0x0000000800157213 */ /* 0x000fe40000000000 */
[----:B------:R-:W-:-:S03]  /*07a0*/  IABS R20, R17 ;  /* 0x0000001100147213 */ /* 0x000fc60000000000 */
[----:B------:R-:W-:Y:S02]  /*07b0*/  IMAD.MOV R21, RZ, RZ, -R21 ;  /* 0x000000ffff157224 */ /* 0x000fe400078e0a15 */
[----:B------:R-:W-:-:S04]  /*07c0*/  IMAD.HI.U32 R4, R5, R19, R4 ;  /* 0x0000001305047227 */ /* 0x000fc800078e0004 */
[----:B------:R-:W-:Y:S01]  /*07d0*/  IMAD.MOV.U32 R5, RZ, RZ, R20 ;  /* 0x000000ffff057224 */ /* 0x000fe200078e0014 */
[----:B------:R-:W-:-:S03]  /*07e0*/  MOV R20, R21 ;  /* 0x0000001500147202 */ /* 0x000fc60000000f00 */
[----:B------:R-:W-:-:S04]  /*07f0*/  IMAD.HI.U32 R4, R4, R5, RZ ;  /* 0x0000000504047227 */ /* 0x000fc800078e00ff */
[----:B------:R-:W-:-:S05]  /*0800*/  IMAD R20, R4, R20, R5 ;  /* 0x0000001404147224 */ /* 0x000fca00078e0205 */
[----:B------:R-:W-:Y:S02]  /*0810*/  ISETP.GT.U32.AND P1, PT, R15, R20, PT ;  /* 0x000000140f00720c */ /* 0x000fe40003f24070 */
[----:B------:R-:W-:-:S11]  /*0820*/  LOP3.LUT R5, R17, R8, RZ, 0x3c, !PT ;  /* 0x0000000811057212 */ /* 0x000fd600078e3cff */
[----:B------:R-:W-:-:S05]  /*0830*/  @!P1 IMAD.IADD R20, R20, 0x1, -R15 ;  /* 0x0000000114149824 */ /* 0x000fca00078e0a0f */
[----:B------:R-:W-:Y:S01]  /*0840*/  ISETP.GE.U32.AND P0, PT, R20, R15, PT ;  /* 0x0000000f1400720c */ /* 0x000fe20003f06070 */
[----:B------:R-:W-:Y:S01]  /*0850*/  @!P1 VIADD R4, R4, 0x1 ;  /* 0x0000000104049836 */ /* 0x000fe20000000000 */
[----:B------:R-:W-:Y:S02]  /*0860*/  ISETP.GE.AND P2, PT, R5, RZ, PT ;  /* 0x000000ff0500720c */ /* 0x000fe40003f46270 */
[----:B------:R-:W-:-:S09]  /*0870*/  ISETP.NE.AND P1, PT, R8, RZ, PT ;  /* 0x000000ff0800720c */ /* 0x000fd20003f25270 */
[----:B------:R-:W-:-:S05]  /*0880*/  @P0 IADD3 R4, PT, PT, R4, 0x1, RZ ;  /* 0x0000000104040810 */ /* 0x000fca0007ffe0ff */
[----:B------:R-:W-:Y:S01]  /*0890*/  @!P2 IMAD.MOV R4, RZ, RZ, -R4 ;  /* 0x000000ffff04a224 */ /* 0x000fe200078e0a04 */
[----:B------:R-:W-:Y:S02]  /*08a0*/  @!P1 LOP3.LUT R4, RZ, R8, RZ, 0x33, !PT ;  /* 0x00000008ff049212 */ /* 0x000fe400078e33ff */
[----:B------:R-:W-:-:S03]  /*08b0*/  IADD3 R15, PT, PT, -R16, RZ, RZ ;  /* 0x000000ff100f7210 */ /* 0x000fc60007ffe1ff */
[----:B------:R-:W-:Y:S02]  /*08c0*/  IMAD.MOV R5, RZ, RZ, -R4 ;  /* 0x000000ffff057224 */ /* 0x000fe400078e0a04 */
[----:B------:R-:W-:Y:S02]  /*08d0*/  IMAD R15, R7, R15, R0 ;  /* 0x0000000f070f7224 */ /* 0x000fe400078e0200 */
[--C-:B------:R-:W-:Y:S02]  /*08e0*/  IMAD R5, R8, R5, R17.reuse ;  /* 0x0000000508057224 */ /* 0x100fe400078e0211 */
[----:B------:R-:W-:Y:S02]  /*08f0*/  IMAD.MOV R17, RZ, RZ, -R17 ;  /* 0x000000ffff117224 */ /* 0x000fe400078e0a11 */
[----:B0-----:R-:W-:Y:S02]  /*0900*/  IMAD R10, R10, R11, UR6 ;  /* 0x000000060a0a7e24 */ /* 0x001fe4000f8e020b */
[----:B------:R-:W-:-:S02]  /*0910*/  IMAD R17, R9, R17, R18 ;  /* 0x0000001109117224 */ /* 0x000fc400078e0212 */
[----:B---3--:R-:W-:Y:S02]  /*0920*/  IMAD R12, R12, R15, UR7 ;  /* 0x000000070c0c7e24 */ /* 0x008fe4000f8e020f */
[----:B------:R-:W-:-:S03]  /*0930*/  IMAD.IADD R10, R5, 0x1, R10 ;  /* 0x00000001050a7824 */ /* 0x000fc600078e020a */
[----:B------:R-:W-:Y:S01]  /*0940*/  IADD3 R12, PT, PT, R17, R12, RZ ;  /* 0x0000000c110c7210 */ /* 0x000fe20007ffe0ff */
[----:B----4-:R-:W-:Y:S02]  /*0950*/  IMAD R13, R13, R4, R10 ;  /* 0x000000040d0d7224 */ /* 0x010fe400078e020a */
[----:B------:R0:W5:Y:S02]  /*0960*/  LDG.E R10, desc[UR4][R2.64+0x4] ;  /* 0x00000404020a7981 */ /* 0x000164000c1e1900 */
[----:B--2---:R-:W-:-:S05]  /*0970*/  IMAD R12, R14, R13, R12 ;  /* 0x0000000d0e0c7224 */ /* 0x004fca00078e020c */
[----:B------:R-:W-:-:S04]  /*0980*/  IADD3 R18, P0, PT, R12, UR8, RZ ;  /* 0x000000080c127c10 */ /* 0x000fc8000ff1e0ff */
[----:B------:R-:W-:-:S05]  /*0990*/  LEA.HI.X.SX32 R19, R12, UR9, 0x1, P0 ;  /* 0x000000090c137c11 */ /* 0x000fca00080f0eff */
[----:B------:R-:W2:Y:S02]  /*09a0*/  LDG.E.S8 R18, desc[UR4][R18.64] ;  /* 0x0000000412127981 */ /* 0x000ea4000c1e1300 */
[----:B--2---:R-:W-:-:S13]  /*09b0*/  ISETP.GT.AND P0, PT, R18, -0x1, PT ;  /* 0xffffffff1200780c */ /* 0x004fda0003f04270 */
[----:B------:R-:W1:Y:S02]  /*09c0*/  @!P0 LDC.64 R12, c[0x0][0x380] ;  /* 0x0000e000ff0c8b82 */ /* 0x000e640000000a00 */
[----:B-1----:R-:W-:-:S05]  /*09d0*/  @!P0 IMAD.WIDE R12, R0, 0x8, R12 ;  /* 0x00000008000c8825 */ /* 0x002fca00078e020c */
[----:B------:R0:W-:Y:S01]  /*09e0*/  @!P0 STG.E.64 desc[UR4][R12.64], RZ ;  /* 0x000000ff0c008986 */ /* 0x0001e2000c101b04 */
        /* <DEDUP_REMOVED lines=8> */
[----:B------:R-:W2:Y:S02]  /*0a70*/  LDG.E.64 R2, desc[UR4][R2.64] ;  /* 0x0000000402027981 */ /* 0x000ea4000c1e1b00 */
[----:B--2---:R-:W-:-:S14]  /*0a80*/  DSETP.NAN.AND P0, PT, R2, R2, PT ;  /* 0x000000020200722a */ /* 0x004fdc0003f08000 */
[----:B------:R-:W0:Y:S02]  /*0a90*/  @P0 LDC.64 R4, c[0x0][0x380] ;  /* 0x0000e000ff040b82 */ /* 0x000e240000000a00 */
[----:B0-----:R-:W-:-:S05]  /*0aa0*/  @P0 IMAD.WIDE R4, R0, 0x8, R4 ;  /* 0x0000000800040825 */ /* 0x001fca00078e0204 */
[----:B------:R0:W-:Y:S01]  /*0ab0*/  @P0 STG.E.64 desc[UR4][R4.64], R2 ;  /* 0x0000000204000986 */ /* 0x0001e2000c101b04 */
[----:B------:R-:W-:Y:S05]  /*0ac0*/  @P0 EXIT ;  /* 0x000000000000094d */ /* 0x000fea0003800000 */
[----:B------:R-:W1:Y:S01]  /*0ad0*/  LDCU.64 UR6, c[0x0][0x3a8] ;  /* 0x00007500ff0677ac */ /* 0x000e620008000a00 */
[----:B------:R-:W-:Y:S01]  /*0ae0*/  BSSY.RECONVERGENT B0, `(.L_x_43) ;  /* 0x0000057000007945 */ /* 0x000fe20003800200 */
[----:B------:R-:W0:Y:S01]  /*0af0*/  LDCU.64 UR8, c[0x0][0x3a8] ;  /* 0x00007500ff0877ac */ /* 0x000e220008000a00 */
[----:B-1----:R-:W-:-:S06]  /*0b00*/  DSETP.GEU.AND P0, PT, R2, UR6, PT ;  /* 0x0000000602007e2a */ /* 0x002fcc000bf0e000 */
[----:B0-----:R-:W-:Y:S02]  /*0b10*/  FSEL R3, R3, UR9, P0 ;  /* 0x0000000903037c08 */ /* 0x001fe40008000000 */
[----:B------:R-:W-:Y:S02]  /*0b20*/  FSEL R6, R2, UR8, P0 ;  /* 0x0000000802067c08 */ /* 0x000fe40008000000 */
[----:B------:R-:W-:Y:S01]  /*0b30*/  ISETP.GT.AND P1, PT, R3, 0xfffff, PT ;  /* 0x000fffff0300780c */ /* 0x000fe20003f24270 */
[----:B------:R-:W-:Y:S02]  /*0b40*/  IMAD.MOV.U32 R5, RZ, RZ, R3 ;  /* 0x000000ffff057224 */ /* 0x000fe400078e0003 */
[----:B------:R-:W-:-:S10]  /*0b50*/  IMAD.MOV.U32 R4, RZ, RZ, R6 ;  /* 0x000000ffff047224 */ /* 0x000fd400078e0006 */
[----:B------:R-:W-:-:S10]  /*0b60*/  @!P1 DMUL R4, R4, 1.80143985094819840000e+16 ;  /* 0x4350000004049828 */ /* 0x000fd40000000000 */
[----:B------:R-:W-:Y:S02]  /*0b70*/  @!P1 MOV R3, R5 ;  /* 0x0000000500039202 */ /* 0x000fe40000000f00 */
[----:B------:R-:W-:-:S03]  /*0b80*/  @!P1 MOV R6, R4 ;  /* 0x0000000400069202 */ /* 0x000fc60000000f00 */
[----:B------:R-:W-:-:S05]  /*0b90*/  VIADD R2, R3, 0xffffffff ;  /* 0xffffffff03027836 */ /* 0x000fca0000000000 */
[----:B------:R-:W-:Y:S02]  /*0ba0*/  ISETP.GT.U32.AND P0, PT, R2, 0x7feffffe, PT ;  /* 0x7feffffe0200780c */ /* 0x000fe40003f04070 */
[----:B------:R-:W-:Y:S01]  /*0bb0*/  MOV R2, 0xfffffc01 ;  /* 0xfffffc0100027802 */ /* 0x000fe20000000f00 */
[----:B------:R-:W-:-:S10]  /*0bc0*/  @!P1 IMAD.MOV.U32 R2, RZ, RZ, -0x435 ;  /* 0xfffffbcbff029424 */ /* 0x000fd400078e00ff */
[----:B------:R-:W-:Y:S05]  /*0bd0*/  @P0 BRA `(.L_x_44) ;  /* 0x0000000400040947 */ /* 0x000fea0003800000 */
[----:B------:R-:W-:Y:S01]  /*0be0*/  LOP3.LUT R4, R3, 0xfffff, RZ, 0xc0, !PT ;  /* 0x000fffff03047812 */ /* 0x000fe200078ec0ff */
[----:B------:R-:W-:Y:S01]  /*0bf0*/  IMAD.MOV.U32 R14, RZ, RZ, -0x748574fc ;  /* 0x8b7a8b04ff0e7424 */ /* 0x000fe200078e00ff */
[----:B------:R-:W-:Y:S01]  /*0c00*/  MOV R15, 0x3ed0ee25 ;  /* 0x3ed0ee25000f7802 */ /* 0x000fe20000000f00 */
[----:B------:R-:W-:Y:S01]  /*0c10*/  UMOV UR6, 0x3ae80f1e ;  /* 0x3ae80f1e00067882 */ /* 0x000fe20000000000 */
[----:B------:R-:W-:Y:S01]  /*0c20*/  LOP3.LUT R5, R4, 0x3ff00000, RZ, 0xfc, !PT ;  /* 0x3ff0000004057812 */ /* 0x000fe200078efcff */
[----:B------:R-:W-:Y:S01]  /*0c30*/  IMAD.MOV.U32 R4, RZ, RZ, R6 ;  /* 0x000000ffff047224 */ /* 0x000fe200078e0006 */
[----:B------:R-:W-:Y:S01]  /*0c40*/  MOV R6, RZ ;  /* 0x000000ff00067202 */ /* 0x000fe20000000f00 */
[----:B------:R-:W-:Y:S01]  /*0c50*/  UMOV UR7, 0x3eb1380b ;  /* 0x3eb1380b00077882 */ /* 0x000fe20000000000 */
[----:B------:R-:W-:Y:S01]  /*0c60*/  ISETP.GE.U32.AND P0, PT, R5, 0x3ff6a09f, PT ;  /* 0x3ff6a09f0500780c */ /* 0x000fe20003f06070 */
[----:B------:R-:W-:Y:S01]  /*0c70*/  UMOV UR8, 0x80000000 ;  /* 0x8000000000087882 */ /* 0x000fe20000000000 */
[----:B------:R-:W-:Y:S01]  /*0c80*/  LEA.HI R16, R3, R2, RZ, 0xc ;  /* 0x0000000203107211 */ /* 0x000fe200078f60ff */
[----:B------:R-:W-:Y:S01]  /*0c90*/  UMOV UR9, 0x43300000 ;  /* 0x4330000000097882 */ /* 0x000fe20000000000 */
[----:B------:R-:W-:-:S09]  /*0ca0*/  MOV R17, 0x43300000 ;  /* 0x4330000000117802 */ /* 0x000fd20000000f00 */
[----:B------:R-:W-:Y:S01]  /*0cb0*/  @P0 IADD3 R7, PT, PT, R5, -0x100000, RZ ;  /* 0xfff0000005070810 */ /* 0x000fe20007ffe0ff */
[----:B------:R-:W-:-:S04]  /*0cc0*/  @P0 VIADD R16, R16, 0x1 ;  /* 0x0000000110100836 */ /* 0x000fc80000000000 */
[----:B------:R-:W-:Y:S01]  /*0cd0*/  @P0 IMAD.MOV.U32 R5, RZ, RZ, R7 ;  /* 0x000000ffff050224 */ /* 0x000fe200078e0007 */
[----:B------:R-:W-:-:S05]  /*0ce0*/  LOP3.LUT R16, R16, 0x80000000, RZ, 0x3c, !PT ;  /* 0x8000000010107812 */ /* 0x000fca00078e3cff */
[C---:B------:R-:W-:Y:S02]  /*0cf0*/  DADD R12, R4.reuse, 1 ;  /* 0x3ff00000040c7429 */ /* 0x040fe40000000000 */
[----:B------:R-:W-:-:S04]  /*0d00*/  DADD R4, R4, -1 ;  /* 0xbff0000004047429 */ /* 0x000fc80000000000 */
[----:B------:R-:W0:Y:S02]  /*0d10*/  MUFU.RCP64H R7, R13 ;  /* 0x0000000d00077308 */ /* 0x000e240000001800 */
[----:B0-----:R-:W-:-:S08]  /*0d20*/  DFMA R8, -R12, R6, 1 ;  /* 0x3ff000000c08742b */ /* 0x001fd00000000106 */
[----:B------:R-:W-:-:S08]  /*0d30*/  DFMA R8, R8, R8, R8 ;  /* 0x000000080808722b */ /* 0x000fd00000000008 */
[----:B------:R-:W-:-:S08]  /*0d40*/  DFMA R6, R6, R8, R6 ;  /* 0x000000080606722b */ /* 0x000fd00000000006 */
[----:B------:R-:W-:-:S08]  /*0d50*/  DMUL R8, R4, R6 ;  /* 0x0000000604087228 */ /* 0x000fd00000000000 */
[----:B------:R-:W-:-:S08]  /*0d60*/  DFMA R8, R4, R6, R8 ;  /* 0x000000060408722b */ /* 0x000fd00000000008 */
[----:B------:R-:W-:Y:S02]  /*0d70*/  DMUL R10, R8, R8 ;  /* 0x00000008080a7228 */ /* 0x000fe40000000000 */
[----:B------:R-:W-:-:S06]  /*0d80*/  DADD R2, R4, -R8 ;  /* 0x0000000004027229 */ /* 0x000fcc0000000808 */
[----:B------:R-:W-:Y:S01]  /*0d90*/  DFMA R12, R10, UR6, R14 ;  /* 0x000000060a0c7c2b */ /* 0x000fe2000800000e */
[----:B------:R-:W-:Y:S01]  /*0da0*/  UMOV UR6, 0x9f02676f ;  /* 0x9f02676f00067882 */ /* 0x000fe20000000000 */
[----:B------:R-:W-:Y:S01]  /*0db0*/  UMOV UR7, 0x3ef3b266 ;  /* 0x3ef3b26600077882 */ /* 0x000fe20000000000 */
[----:B------:R-:W-:Y:S02]  /*0dc0*/  DADD R14, R2, R2 ;  /* 0x00000000020e7229 */ /* 0x000fe40000000002 */
[----:B------:R-:W-:Y:S01]  /*0dd0*/  DADD R2, R16, -UR8 ;  /* 0x8000000810027e29 */ /* 0x000fe20008000000 */
[----:B------:R-:W-:Y:S01]  /*0de0*/  UMOV UR8, 0xfefa39ef ;  /* 0xfefa39ef00087882 */ /* 0x000fe20000000000 */
[----:B------:R-:W-:Y:S01]  /*0df0*/  UMOV UR9, 0x3fe62e42 ;  /* 0x3fe62e4200097882 */ /* 0x000fe20000000000 */
[----:B------:R-:W-:Y:S01]  /*0e00*/  DFMA R12, R10, R12, UR6 ;  /* 0x000000060a0c7e2b */ /* 0x000fe2000800000c */
[----:B------:R-:W-:Y:S01]  /*0e10*/  UMOV UR6, 0xa9ab0956 ;  /* 0xa9ab095600067882 */ /* 0x000fe20000000000 */
[----:B------:R-:W-:Y:S01]  /*0e20*/  UMOV UR7, 0x3f1745cb ;  /* 0x3f1745cb00077882 */ /* 0x000fe20000000000 */
[----:B------:R-:W-:-:S02]  /*0e30*/  DFMA R14, R4, -R8, R14 ;  /* 0x80000008040e722b */ /* 0x000fc4000000000e */
[----:B------:R-:W-:-:S03]  /*0e40*/  DFMA R4, R2, UR8, R8 ;  /* 0x0000000802047c2b */ /* 0x000fc60008000008 */
[----:B------:R-:W-:Y:S01]  /*0e50*/  DFMA R12, R10, R12, UR6 ;  /* 0x000000060a0c7e2b */ /* 0x000fe2000800000c */
[----:B------:R-:W-:Y:S01]  /*0e60*/  UMOV UR6, 0x2d1b5154 ;  /* 0x2d1b515400067882 */ /* 0x000fe20000000000 */
[----:B------:R-:W-:Y:S01]  /*0e70*/  UMOV UR7, 0x3f3c71c7 ;  /* 0x3f3c71c700077882 */ /* 0x000fe20000000000 */
[----:B------:R-:W-:-:S05]  /*0e80*/  DMUL R14, R6, R14 ;  /* 0x0000000e060e7228 */ /* 0x000fca0000000000 */
[----:B------:R-:W-:Y:S01]  /*0e90*/  DFMA R12, R10, R12, UR6 ;  /* 0x000000060a0c7e2b */ /* 0x000fe2000800000c */
[----:B------:R-:W-:Y:S01]  /*0ea0*/  UMOV UR6, 0x923be72d ;  /* 0x923be72d00067882 */ /* 0x000fe20000000000 */
[----:B------:R-:W-:-:S06]  /*0eb0*/  UMOV UR7, 0x3f624924 ;  /* 0x3f62492400077882 */ /* 0x000fcc0000000000 */
        /* <DEDUP_REMOVED lines=8> */
[----:B------:R-:W-:Y:S02]  /*0f40*/  UMOV UR7, 0x3fe62e42 ;  /* 0x3fe62e4200077882 */ /* 0x000fe40000000000 */
[----:B------:R-:W-:Y:S01]  /*0f50*/  DFMA R16, R2, -UR6, R4 ;  /* 0x8000000602107c2b */ /* 0x000fe20008000004 */
[----:B------:R-:W-:Y:S01]  /*0f60*/  UMOV UR6, 0x3b39803f ;  /* 0x3b39803f00067882 */ /* 0x000fe20000000000 */
[----:B------:R-:W-:Y:S02]  /*0f70*/  UMOV UR7, 0x3c7abc9e ;  /* 0x3c7abc9e00077882 */ /* 0x000fe40000000000 */
[----:B------:R-:W-:-:S04]  /*0f80*/  DMUL R12, R10, R12 ;  /* 0x0000000c0a0c7228 */ /* 0x000fc80000000000 */
[----:B------:R-:W-:-:S04]  /*0f90*/  DADD R16, -R8, R16 ;  /* 0x0000000008107229 */ /* 0x000fc80000000110 */
[----:B------:R-:W-:-:S08]  /*0fa0*/  DFMA R12, R8, R12, R14 ;  /* 0x0000000c080c722b */ /* 0x000fd0000000000e */
[----:B------:R-:W-:-:S08]  /*0fb0*/  DADD R12, R12, -R16 ;  /* 0x000000000c0c7229 */ /* 0x000fd00000000810 */
[----:B------:R-:W-:-:S08]  /*0fc0*/  DFMA R12, R2, UR6, R12 ;  /* 0x00000006020c7c2b */ /* 0x000fd0000800000c */
[----:B------:R-:W-:Y:S01]  /*0fd0*/  DADD R4, R4, R12 ;  /* 0x0000000004047229 */ /* 0x000fe2000000000c */
[----:B------:R-:W-:Y:S10]  /*0fe0*/  BRA `(.L_x_45) ;  /* 0x0000000000187947 */ /* 0x000ff40003800000 */
.L_x_44:
[----:B------:R-:W-:Y:S01]  /*0ff0*/  IMAD.MOV.U32 R2, RZ, RZ, 0x0 ;  /* 0x00000000ff027424 */ /* 0x000fe200078e00ff */
[----:B------:R-:W-:Y:S02]  /*1000*/  MOV R3, 0x7ff00000 ;  /* 0x7ff0000000037802 */ /* 0x000fe40000000f00 */
[----:B------:R-:W-:-:S04]  /*1010*/  LOP3.LUT P0, RZ, R5, 0x7fffffff, RZ, 0xc0, !PT ;  /* 0x7fffffff05ff7812 */ /* 0x000fc8000780c0ff */
[----:B------:R-:W-:-:S10]  /*1020*/  DFMA R2, R4, R2, +INF ;  /* 0x7ff000000402742b */ /* 0x000fd40000000002 */
[----:B------:R-:W-:Y:S02]  /*1030*/  FSEL R4, R2, RZ, P0 ;  /* 0x000000ff02047208 */ /* 0x000fe40000000000 */
[----:B------:R-:W-:-:S07]  /*1040*/  FSEL R5, R3, -QNAN , P0 ;  /* 0xfff0000003057808 */ /* 0x000fce0000000000 */
.L_x_45:
[----:B------:R-:W-:Y:S05]  /*1050*/  BSYNC.RECONVERGENT B0 ;  /* 0x0000000000007941 */ /* 0x000fea0003800200 */
.L_x_43:
[----:B------:R-:W0:Y:S01]  /*1060*/  LDC.64 R2, c[0x0][0x380] ;  /* 0x0000e000ff027b82 */ /* 0x000e220000000a00 */
[----:B------:R-:W-:Y:S01]  /*1070*/  DADD R4, -RZ, -R4 ;  /* 0x00000000ff047229 */ /* 0x000fe20000000904 */
[----:B0-----:R-:W-:-:S06]  /*1080*/  IMAD.WIDE R2, R0, 0x8, R2 ;  /* 0x0000000800027825 */ /* 0x001fcc00078e0202 */
[----:B------:R-:W-:Y:S01]  /*1090*/  STG.E.64 desc[UR4][R2.64], R4 ;  /* 0x0000000402007986 */ /* 0x000fe2000c101b04 */
[----:B------:R-:W-:Y:S05]  /*10a0*/  EXIT ;  /* 0x000000000000794d */ /* 0x000fea0003800000 */
.L_x_46:
        /* <DEDUP_REMOVED lines=13> */
.L_x_66:


//--------------------- .text.SeqSoftmaxConvBackwardFloatChar --------------------------
	.section	.text.SeqSoftmaxConvBackwardFloatChar,"ax",@progbits
	.align	128
        .global         SeqSoftmaxConvBackwardFloatChar
        .type           SeqSoftmaxConvBackwardFloatChar,@function
        .size           SeqSoftmaxConvBackwardFloatChar,(.L_x_67 - SeqSoftmaxConvBackwardFloatChar)
        .other          SeqSoftmaxConvBackwardFloatChar,@"STO_CUDA_ENTRY STV_DEFAULT"
SeqSoftmaxConvBackwardFloatChar:
.text.SeqSoftmaxConvBackwardFloatChar:
        /* <DEDUP_REMOVED lines=18> */
[-C--:B------:R-:W-:Y:S01]  /*0120*/  IABS R0, R6.reuse ;  /* 0x0000000600007213 */ /* 0x080fe20000000000 */
        /* <DEDUP_REMOVED lines=9> */
[----:B-1----:R-:W-:-:S02]  /*01c0*/  IADD3 R8, PT, PT, R10, 0xffffffe, RZ ;  /* 0x0ffffffe0a087810 */ /* 0x002fc40007ffe0ff */
[----:B------:R-:W0:Y:S05]  /*01d0*/  LDG.E R10, desc[UR4][R2.64+0x28] ;  /* 0x00002804020a7981 */ /* 0x000e2a000c1e1900 */
[----:B------:R1:W3:Y:S02]  /*01e0*/  F2I.FTZ.U32.TRUNC.NTZ R9, R8 ;  /* 0x0000000800097305 */ /* 0x0002e4000021f000 */
[----:B-1----:R-:W-:Y:S02]  /*01f0*/  HFMA2 R8, -RZ, RZ, 0, 0 ;  /* 0x00000000ff087431 */ /* 0x002fe400000001ff */
[----:B---3--:R-:W-:-:S04]  /*0200*/  IMAD.MOV R11, RZ, RZ, -R9 ;  /* 0x000000ffff0b7224 */ /* 0x008fc800078e0a09 */
[----:B------:R-:W-:-:S04]  /*0210*/  IMAD R11, R11, R0, RZ ;  /* 0x000000000b0b7224 */ /* 0x000fc800078e02ff */
[----:B------:R-:W-:Y:S01]  /*0220*/  IMAD.HI.U32 R9, R9, R11, R8 ;  /* 0x0000000b09097227 */ /* 0x000fe200078e0008 */
[----:B------:R-:W-:-:S03]  /*0230*/  IADD3 R11, PT, PT, RZ, -R16, RZ ;  /* 0x80000010ff0b7210 */ /* 0x000fc60007ffe0ff */
[----:B------:R-:W-:Y:S02]  /*0240*/  IMAD.MOV.U32 R8, RZ, RZ, R12 ;  /* 0x000000ffff087224 */ /* 0x000fe400078e000c */
[----:B------:R-:W3:Y:S02]  /*0250*/  LDG.E R12, desc[UR4][R2.64+0x1c] ;  /* 0x00001c04020c7981 */ /* 0x000ee4000c1e1900 */
[----:B------:R-:W-:-:S04]  /*0260*/  IMAD.HI.U32 R16, R9, R8, RZ ;  /* 0x0000000809107227 */ /* 0x000fc800078e00ff */
[----:B------:R-:W-:Y:S02]  /*0270*/  IMAD R9, R16, R11, R8 ;  /* 0x0000000b10097224 */ /* 0x000fe400078e0208 */
[----:B------:R-:W4:Y:S01]  /*0280*/  LDG.E R11, desc[UR4][R2.64+0x24] ;  /* 0x00002404020b7981 */ /* 0x000f22000c1e1900 */
[----:B------:R-:W-:Y:S02]  /*0290*/  IADD3 R8, PT, PT, R13, 0xffffffe, RZ ;  /* 0x0ffffffe0d087810 */ /* 0x000fe40007ffe0ff */
[----:B------:R-:W-:Y:S01]  /*02a0*/  ISETP.GT.U32.AND P1, PT, R0, R9, PT ;  /* 0x000000090000720c */ /* 0x000fe20003f24070 */
[----:B------:R-:W2:-:S12]  /*02b0*/  LDG.E R13, desc[UR4][R2.64+0x20] ;  /* 0x00002004020d7981 */ /* 0x000e98000c1e1900 */
[----:B------:R-:W-:-:S05]  /*02c0*/  @!P1 IMAD.IADD R9, R9, 0x1, -R0 ;  /* 0x0000000109099824 */ /* 0x000fca00078e0a00 */
[----:B------:R-:W-:Y:S02]  /*02d0*/  ISETP.GE.U32.AND P0, PT, R9, R0, PT ;  /* 0x000000000900720c */ /* 0x000fe40003f06070 */
[----:B------:R-:W-:Y:S01]  /*02e0*/  LOP3.LUT R0, R15, R6, RZ, 0x3c, !PT ;  /* 0x000000060f007212 */ /* 0x000fe200078e3cff */
[----:B------:R1:W1:Y:S01]  /*02f0*/  F2I.FTZ.U32.TRUNC.NTZ R9, R8 ;  /* 0x0000000800097305 */ /* 0x000262000021f000 */
[----:B------:R-:W-:Y:S01]  /*0300*/  @!P1 VIADD R16, R16, 0x1 ;  /* 0x0000000110109836 */ /* 0x000fe20000000000 */
[----:B------:R-:W-:Y:S02]  /*0310*/  ISETP.NE.AND P1, PT, R6, RZ, PT ;  /* 0x000000ff0600720c */ /* 0x000fe40003f25270 */
[----:B------:R-:W-:-:S06]  /*0320*/  ISETP.GE.AND P2, PT, R0, RZ, PT ;  /* 0x000000ff0000720c */ /* 0x000fcc0003f46270 */
[----:B------:R-:W-:Y:S02]  /*0330*/  @P0 IADD3 R16, PT, PT, R16, 0x1, RZ ;  /* 0x0000000110100810 */ /* 0x000fe40007ffe0ff */
[----:B-1----:R-:W-:Y:S01]  /*0340*/  MOV R8, RZ ;  /* 0x000000ff00087202 */ /* 0x002fe20000000f00 */
[----:B------:R-:W-:-:S04]  /*0350*/  IMAD.MOV R17, RZ, RZ, -R9 ;  /* 0x000000ffff117224 */ /* 0x000fc800078e0a09 */
[----:B------:R-:W-:Y:S02]  /*0360*/  @!P2 IADD3 R16, PT, PT, -R16, RZ, RZ ;  /* 0x000000ff1010a210 */ /* 0x000fe40007ffe1ff */
[----:B------:R-:W-:Y:S01]  /*0370*/  @!P1 LOP3.LUT R16, RZ, R6, RZ, 0x33, !PT ;  /* 0x00000006ff109212 */ /* 0x000fe200078e33ff */
[----:B------:R-:W-:-:S03]  /*0380*/  IMAD R17, R17, R14, RZ ;  /* 0x0000000e11117224 */ /* 0x000fc600078e02ff */
[----:B------:R-:W-:Y:S01]  /*0390*/  IABS R0, R16 ;  /* 0x0000001000007213 */ /* 0x000fe20000000000 */
[----:B------:R-:W-:Y:S01]  /*03a0*/  IMAD.HI.U32 R8, R9, R17, R8 ;  /* 0x0000001109087227 */ /* 0x000fe200078e0008 */
[----:B------:R-:W-:Y:S02]  /*03b0*/  IABS R18, R7 ;  /* 0x0000000700127213 */ /* 0x000fe40000000000 */
[----:B------:R-:W-:-:S03]  /*03c0*/  MOV R9, R0 ;  /* 0x0000000000097202 */ /* 0x000fc60000000f00 */
[----:B------:R-:W-:Y:S02]  /*03d0*/  IMAD.MOV R21, RZ, RZ, -R18 ;  /* 0x000000ffff157224 */ /* 0x000fe400078e0a12 */
[----:B------:R-:W-:-:S04]  /*03e0*/  IMAD.HI.U32 R0, R8, R9, RZ ;  /* 0x0000000908007227 */ /* 0x000fc800078e00ff */
[----:B------:R-:W-:-:S05]  /*03f0*/  IMAD R9, R0, R21, R9 ;  /* 0x0000001500097224 */ /* 0x000fca00078e0209 */
[----:B------:R-:W-:Y:S02]  /*0400*/  ISETP.GT.U32.AND P0, PT, R14, R9, PT ;  /* 0x000000090e00720c */ /* 0x000fe40003f04070 */
[----:B------:R-:W-:-:S11]  /*0410*/  ISETP.GE.AND P1, PT, R16, RZ, PT ;  /* 0x000000ff1000720c */ /* 0x000fd60003f26270 */
[----:B------:R-:W-:-:S04]  /*0420*/  @!P0 IADD3 R9, PT, PT, R9, -R14, RZ ;  /* 0x8000000e09098210 */ /* 0x000fc80007ffe0ff */
[----:B------:R-:W-:Y:S02]  /*0430*/  ISETP.GT.U32.AND P0, PT, R14, R9, PT ;  /* 0x000000090e00720c */ /* 0x000fe40003f04070 */
[----:B------:R-:W-:-:S11]  /*0440*/  LOP3.LUT R19, RZ, R7, RZ, 0x33, !PT ;  /* 0x00000007ff137212 */ /* 0x000fd600078e33ff */
[----:B------:R-:W-:Y:S01]  /*0450*/  @!P0 IMAD.IADD R9, R9, 0x1, -R14 ;  /* 0x0000000109098824 */ /* 0x000fe200078e0a0e */
[----:B------:R-:W-:-:S04]  /*0460*/  ISETP.NE.AND P0, PT, R7, RZ, PT ;  /* 0x000000ff0700720c */ /* 0x000fc80003f05270 */
[----:B------:R-:W-:-:S04]  /*0470*/  @!P1 IADD3 R9, PT, PT, -R9, RZ, RZ ;  /* 0x000000ff09099210 */ /* 0x000fc80007ffe1ff */
[----:B------:R-:W-:Y:S02]  /*0480*/  SEL R0, R19, R9, !P0 ;  /* 0x0000000913007207 */ /* 0x000fe40004000000 */
[----:B------:R-:W-:Y:S02]  /*0490*/  IABS R17, R4 ;  /* 0x0000000400117213 */ /* 0x000fe40000000000 */
[----:B------:R-:W-:Y:S02]  /*04a0*/  IADD3 R18, PT, PT, R15, -R0, RZ ;  /* 0x800000000f127210 */ /* 0x000fe40007ffe0ff */
[----:B------:R-:W1:Y:S02]  /*04b0*/  I2F.RP R20, R17 ;  /* 0x0000001100147306 */ /* 0x000e640000209400 */
[----:B------:R-:W-:-:S05]  /*04c0*/  IABS R9, R18 ;  /* 0x0000001200097213 */ /* 0x000fca0000000000 */
[----:B------:R-:W-:-:S04]  /*04d0*/  IMAD.HI.U32 R8, R8, R9, RZ ;  /* 0x0000000908087227 */ /* 0x000fc800078e00ff */
[----:B------:R-:W-:Y:S01]  /*04e0*/  IMAD R9, R8, R21, R9 ;  /* 0x0000001508097224 */ /* 0x000fe200078e0209 */
[----:B-1----:R-:W1:Y:S04]  /*04f0*/  MUFU.RCP R20, R20 ;  /* 0x0000001400147308 */ /* 0x002e680000001000 */
[----:B------:R-:W-:Y:S02]  /*0500*/  ISETP.GT.U32.AND P2, PT, R14, R9, PT ;  /* 0x000000090e00720c */ /* 0x000fe40003f44070 */
[----:B------:R-:W-:-:S11]  /*0510*/  LOP3.LUT R18, R18, R7, RZ, 0x3c, !PT ;  /* 0x0000000712127212 */ /* 0x000fd600078e3cff */
[----:B------:R-:W-:Y:S01]  /*0520*/  @!P2 IMAD.IADD R9, R9, 0x1, -R14 ;  /* 0x000000010909a824 */ /* 0x000fe200078e0a0e */
[----:B-1----:R-:W-:-:S04]  /*0530*/  IADD3 R21, PT, PT, R20, 0xffffffe, RZ ;  /* 0x0ffffffe14157810 */ /* 0x002fc80007ffe0ff */
[----:B------:R-:W-:Y:S02]  /*0540*/  ISETP.GE.U32.AND P1, PT, R9, R14, PT ;  /* 0x0000000e0900720c */ /* 0x000fe40003f26070 */
[----:B------:R-:W1:Y:S01]  /*0550*/  F2I.FTZ.U32.TRUNC.NTZ R9, R21 ;  /* 0x0000001500097305 */ /* 0x000e62000021f000 */
[----:B------:R-:W-:Y:S02]  /*0560*/  ISETP.GE.AND P3, PT, R18, RZ, PT ;  /* 0x000000ff1200720c */ /* 0x000fe40003f66270 */
[----:B------:R-:W-:-:S08]  /*0570*/  @!P2 IADD3 R8, PT, PT, R8, 0x1, RZ ;  /* 0x000000010808a810 */ /* 0x000fd00007ffe0ff */
[----:B------:R-:W-:Y:S01]  /*0580*/  @P1 VIADD R8, R8, 0x1 ;  /* 0x0000000108081836 */ /* 0x000fe20000000000 */
[----:B------:R-:W-:Y:S02]  /*0590*/  IABS R18, R5 ;  /* 0x0000000500127213 */ /* 0x000fe40000000000 */
[----:B-1----:R-:W-:Y:S02]  /*05a0*/  IADD3 R14, PT, PT, RZ, -R9, RZ ;  /* 0x80000009ff0e7210 */ /* 0x002fe40007ffe0ff */
[----:B------:R-:W-:-:S04]  /*05b0*/  @!P3 IADD3 R8, PT, PT, -R8, RZ, RZ ;  /* 0x000000ff0808b210 */ /* 0x000fc80007ffe1ff */
[----:B------:R-:W-:Y:S01]  /*05c0*/  SEL R19, R19, R8, !P0 ;  /* 0x0000000813137207 */ /* 0x000fe20004000000 */
[----:B------:R-:W-:Y:S02]  /*05d0*/  HFMA2 R8, -RZ, RZ, 0, 0 ;  /* 0x00000000ff087431 */ /* 0x000fe400000001ff */
[----:B------:R-:W-:Y:S02]  /*05e0*/  IMAD R21, R14, R17, RZ ;  /* 0x000000110e157224 */ /* 0x000fe400078e02ff */
[----:B------:R-:W-:Y:S01]  /*05f0*/  IMAD.MOV.U32 R14, RZ, RZ, R18 ;  /* 0x000000ffff0e7224 */ /* 0x000fe200078e0012 */
[----:B------:R-:W-:-:S03]  /*0600*/  IABS R18, R19 ;  /* 0x0000001300127213 */ /* 0x000fc60000000000 */
[----:B------:R-:W1:Y:S01]  /*0610*/  I2F.RP R20, R14 ;  /* 0x0000000e00147306 */ /* 0x000e620000209400 */
[----:B------:R-:W-:Y:S01]  /*0620*/  IABS R22, R4 ;  /* 0x0000000400167213 */ /* 0x000fe20000000000 */
[----:B------:R-:W-:-:S04]  /*0630*/  IMAD.HI.U32 R8, R9, R21, R8 ;  /* 0x0000001509087227 */ /* 0x000fc800078e0008 */
[----:B------:R-:W-:Y:S01]  /*0640*/  IMAD.MOV.U32 R9, RZ, RZ, R18 ;  /* 0x000000ffff097224 */ /* 0x000fe200078e0012 */
[----:B------:R-:W-:-:S03]  /*0650*/  IADD3 R21, PT, PT, RZ, -R22, RZ ;  /* 0x80000016ff157210 */ /* 0x000fc60007ffe0ff */
[----:B------:R-:W-:-:S04]  /*0660*/  IMAD.HI.U32 R18, R8, R9, RZ ;  /* 0x0000000908127227 */ /* 0x000fc800078e00ff */
[----:B------:R-:W-:Y:S01]  /*0670*/  IMAD R8, R18, R21, R9 ;  /* 0x0000001512087224 */ /* 0x000fe200078e0209 */
[----:B-1----:R-:W1:Y:S04]  /*0680*/  MUFU.RCP R20, R20 ;  /* 0x0000001400147308 */ /* 0x002e680000001000 */
[----:B------:R-:W-:-:S13]  /*0690*/  ISETP.GT.U32.AND P1, PT, R17, R8, PT ;  /* 0x000000081100720c */ /* 0x000fda0003f24070 */
[-C--:B------:R-:W-:Y:S02]  /*06a0*/  @!P1 IADD3 R8, PT, PT, R8, -R17.reuse, RZ ;  /* 0x8000001108089210 */ /* 0x080fe40007ffe0ff */
[----:B-1----:R-:W-:Y:S02]  /*06b0*/  IADD3 R9, PT, PT, R20, 0xffffffe, RZ ;  /* 0x0ffffffe14097810 */ /* 0x002fe40007ffe0ff */
[----:B------:R-:W-:Y:S02]  /*06c0*/  ISETP.GE.U32.AND P0, PT, R8, R17, PT ;  /* 0x000000110800720c */ /* 0x000fe40003f06070 */
[----:B------:R-:W-:Y:S02]  /*06d0*/  LOP3.LUT R8, R19, R4, RZ, 0x3c, !PT ;  /* 0x0000000413087212 */ /* 0x000fe400078e3cff */
[----:B------:R-:W1:Y:S01]  /*06e0*/  F2I.FTZ.U32.TRUNC.NTZ R9, R9 ;  /* 0x0000000900097305 */ /* 0x000e62000021f000 */
[----:B------:R-:W-:Y:S01]  /*06f0*/  @!P1 VIADD R18, R18, 0x1 ;  /* 0x0000000112129836 */ /* 0x000fe20000000000 */
[----:B------:R-:W-:-:S02]  /*0700*/  ISETP.GE.AND P2, PT, R8, RZ, PT ;  /* 0x000000ff0800720c */ /* 0x000fc40003f46270 */
[----:B------:R-:W-:-:S05]  /*0710*/  ISETP.NE.AND P1, PT, R4, RZ, PT ;  /* 0x000000ff0400720c */ /* 0x000fca0003f25270 */
[----:B------:R-:W-:Y:S02]  /*0720*/  @P0 IADD3 R18, PT, PT, R18, 0x1, RZ ;  /* 0x0000000112120810 */ /* 0x000fe40007ffe0ff */
[----:B------:R-:W-:Y:S02]  /*0730*/  MOV R8, RZ ;  /* 0x000000ff00087202 */ /* 0x000fe40000000f00 */
[----:B-1----:R-:W-:Y:S02]  /*0740*/  IADD3 R17, PT, PT, RZ, -R9, RZ ;  /* 0x80000009ff117210 */ /* 0x002fe40007ffe0ff */
[----:B------:R-:W-:Y:S02]  /*0750*/  @!P2 IMAD.MOV R18, RZ, RZ, -R18 ;  /* 0x000000ffff12a224 */ /* 0x000fe400078e0a12 */
[----:B------:R-:W-:Y:S02]  /*0760*/  @!P1 LOP3.LUT R18, RZ, R4, RZ, 0x33, !PT ;  /* 0x00000004ff129212 */ /* 0x000fe400078e33ff */
[----:B------:R-:W-:Y:S01]  /*0770*/  IABS R21, R5 ;  /* 0x0000000500157213 */ /* 0x000fe20000000000 */
[----:B------:R-:W-:Y:S01]  /*0780*/  IMAD R17, R17, R14, RZ ;  /* 0x0000000e11117224 */ /* 0x000fe200078e02ff */
[----:B------:R-:W-:-:S02]  /*0790*/  IABS R20, R18 ;  /* 0x0000001200147213 */ /* 0x000fc40000000000 */
[----:B------:R-:W-:Y:S01]  /*07a0*/  IADD3 R21, PT, PT, RZ, -R21, RZ ;  /* 0x80000015ff157210 */ /* 0x000fe20007ffe0ff */
[----:B------:R-:W-:-:S04]  /*07b0*/  IMAD.HI.U32 R8, R9, R17, R8 ;  /* 0x0000001109087227 */ /* 0x000fc800078e0008 */
[----:B------:R-:W-:Y:S01]  /*07c0*/  IMAD.MOV.U32 R17, RZ, RZ, R20 ;  /* 0x000000ffff117224 */ /* 0x000fe200078e0014 */
[----:B------:R-:W-:-:S03]  /*07d0*/  MOV R20, R21 ;  /* 0x0000001500147202 */ /* 0x000fc60000000f00 */
[----:B------:R-:W-:-:S04]  /*07e0*/  IMAD.HI.U32 R9, R8, R17, RZ ;  /* 0x0000001108097227 */ /* 0x000fc800078e00ff */
[----:B------:R-:W-:-:S05]  /*07f0*/  IMAD R17, R9, R20, R17 ;  /* 0x0000001409117224 */ /* 0x000fca00078e0211 */
[----:B------:R-:W-:Y:S02]  /*0800*/  ISETP.GT.U32.AND P1, PT, R14, R17, PT ;  /* 0x000000110e00720c */ /* 0x000fe40003f24070 */
[----:B------:R-:W-:-:S11]  /*0810*/  LOP3.LUT R8, R18, R5, RZ, 0x3c, !PT ;  /* 0x0000000512087212 */ /* 0x000fd600078e3cff */
[----:B------:R-:W-:-:S04]  /*0820*/  @!P1 IADD3 R17, PT, PT, R17, -R14, RZ ;  /* 0x8000000e11119210 */ /* 0x000fc80007ffe0ff */
[----:B------:R-:W-:Y:S01]  /*0830*/  ISETP.GE.U32.AND P0, PT, R17, R14, PT ;  /* 0x0000000e1100720c */ /* 0x000fe20003f06070 */
[----:B------:R-:W-:Y:S01]  /*0840*/  @!P1 VIADD R9, R9, 0x1 ;  /* 0x0000000109099836 */ /* 0x000fe20000000000 */
[----:B------:R-:W-:Y:S02]  /*0850*/  ISETP.GE.AND P2, PT, R8, RZ, PT ;  /* 0x000000ff0800720c */ /* 0x000fe40003f46270 */
[----:B------:R-:W-:Y:S01]  /*0860*/  ISETP.NE.AND P1, PT, R5, RZ, PT ;  /* 0x000000ff0500720c */ /* 0x000fe20003f25270 */
[----:B------:R-:W-:-:S08]  /*0870*/  IMAD.MOV R16, RZ, RZ, -R16 ;  /* 0x000000ffff107224 */ /* 0x000fd000078e0a10 */
[----:B------:R-:W-:-:S04]  /*0880*/  @P0 IADD3 R9, PT, PT, R9, 0x1, RZ ;  /* 0x0000000109090810 */ /* 0x000fc80007ffe0ff */
[----:B------:R-:W-:Y:S02]  /*0890*/  @!P2 IADD3 R9, PT, PT, -R9, RZ, RZ ;  /* 0x000000ff0909a210 */ /* 0x000fe40007ffe1ff */
[----:B------:R-:W-:Y:S01]  /*08a0*/  @!P1 LOP3.LUT R9, RZ, R5, RZ, 0x33, !PT ;  /* 0x00000005ff099212 */ /* 0x000fe200078e33ff */
[----:B------:R-:W-:Y:S01]  /*08b0*/  IMAD R15, R6, R16, R15 ;  /* 0x00000010060f7224 */ /* 0x000fe200078e020f */
[----:B------:R-:W-:Y:S02]  /*08c0*/  IADD3 R8, PT, PT, -R18, RZ, RZ ;  /* 0x000000ff12087210 */ /* 0x000fe40007ffe1ff */
[----:B------:R-:W-:Y:S01]  /*08d0*/  IADD3 R14, PT, PT, -R9, RZ, RZ ;  /* 0x000000ff090e7210 */ /* 0x000fe20007ffe1ff */
[----:B0-----:R-:W-:Y:S02]  /*08e0*/  IMAD R10, R10, R15, UR7 ;  /* 0x000000070a0a7e24 */ /* 0x001fe4000f8e020f */
[----:B----4-:R-:W-:Y:S02]  /*08f0*/  IMAD R17, R11, R0, UR6 ;  /* 0x000000060b117e24 */ /* 0x010fe4000f8e0200 */
[----:B------:R-:W-:-:S02]  /*0900*/  IMAD R14, R5, R14, R18 ;  /* 0x0000000e050e7224 */ /* 0x000fc400078e0212 */
[----:B------:R-:W-:Y:S02]  /*0910*/  IMAD R11, R4, R8, R19 ;  /* 0x00000008040b7224 */ /* 0x000fe400078e0213 */
[----:B------:R-:W-:Y:S01]  /*0920*/  IMAD.IADD R17, R14, 0x1, R17 ;  /* 0x000000010e117824 */ /* 0x000fe200078e0211 */
[----:B------:R0:W5:Y:S02]  /*0930*/  LDG.E R8, desc[UR4][R2.64+0x4] ;  /* 0x0000040402087981 */ /* 0x000164000c1e1900 */
[----:B------:R-:W-:Y:S01]  /*0940*/  IADD3 R10, PT, PT, R11, R10, RZ ;  /* 0x0000000a0b0a7210 */ /* 0x000fe20007ffe0ff */
[----:B---3--:R-:W-:-:S04]  /*0950*/  IMAD R12, R12, R9, R17 ;  /* 0x000000090c0c7224 */ /* 0x008fc800078e0211 */
[----:B--2---:R-:W-:-:S05]  /*0960*/  IMAD R10, R13, R12, R10 ;  /* 0x0000000c0d0a7224 */ /* 0x004fca00078e020a */
[----:B------:R-:W-:-:S04]  /*0970*/  IADD3 R12, P0, PT, R10, UR8, RZ ;  /* 0x000000080a0c7c10 */ /* 0x000fc8000ff1e0ff */
[----:B------:R-:W-:-:S05]  /*0980*/  LEA.HI.X.SX32 R13, R10, UR9, 0x1, P0 ;  /* 0x000000090a0d7c11 */ /* 0x000fca00080f0eff */
[----:B------:R-:W2:Y:S02]  /*0990*/  LDG.E.S8 R12, desc[UR4][R12.64] ;  /* 0x000000040c0c7981 */ /* 0x000ea4000c1e1300 */
[----:B--2---:R-:W-:-:S13]  /*09a0*/  ISETP.GT.AND P0, PT, R12, -0x1, PT ;  /* 0xffffffff0c00780c */ /* 0x004fda0003f04270 */
[----:B0-----:R-:W-:Y:S05]  /*09b0*/  @P0 BRA `(.L_x_47) ;  /* 0x00000004002c0947 */ /* 0x001fea0003800000 */
[----:B------:R-:W2:Y:S02]  /*09c0*/  LDG.E R20, desc[UR4][R2.64+0x10] ;  /* 0x0000100402147981 */ /* 0x000ea4000c1e1900 */
[----:B--2---:R-:W-:-:S13]  /*09d0*/  ISETP.GE.AND P0, PT, R20, 0x1, PT ;  /* 0x000000011400780c */ /* 0x004fda0003f06270 */
[----:B------:R-:W-:Y:S05]  /*09e0*/  @!P0 EXIT ;  /* 0x000000000000894d */ /* 0x000fea0003800000 */
[----:B------:R-:W-:Y:S01]  /*09f0*/  ISETP.GE.U32.AND P0, PT, R20, 0x4, PT ;  /* 0x000000041400780c */ /* 0x000fe20003f06070 */
[----:B-----5:R-:W-:Y:S01]  /*0a00*/  IMAD R2, R8, R9, RZ ;  /* 0x0000000908027224 */ /* 0x020fe200078e02ff */
[----:B------:R-:W-:Y:S01]  /*0a10*/  LOP3.LUT R24, R20, 0x3, RZ, 0xc0, !PT ;  /* 0x0000000314187812 */ /* 0x000fe200078ec0ff */
[----:B------:R-:W-:Y:S02]  /*0a20*/  HFMA2 R18, -RZ, RZ, 0, 0 ;  /* 0x00000000ff127431 */ /* 0x000fe400000001ff */
[----:B------:R-:W-:Y:S01]  /*0a30*/  IMAD.IADD R19, R11, 0x1, R2 ;  /* 0x000000010b137824 */ /* 0x000fe200078e0202 */
[----:B------:R-:W-:-:S07]  /*0a40*/  ISETP.NE.AND P1, PT, R24, RZ, PT ;  /* 0x000000ff1800720c */ /* 0x000fce0003f25270 */
[----:B------:R-:W-:Y:S06]  /*0a50*/  @!P0 BRA `(.L_x_48) ;  /* 0x0000000000948947 */ /* 0x000fec0003800000 */
[-C--:B------:R-:W-:Y:S01]  /*0a60*/  IMAD R11, R4, R14.reuse, R11 ;  /* 0x0000000e040b7224 */ /* 0x080fe200078e020b */
[C---:B------:R-:W-:Y:S01]  /*0a70*/  IADD3 R8, PT, PT, R5.reuse, R14, RZ ;  /* 0x0000000e05087210 */ /* 0x040fe20007ffe0ff */
[C-C-:B------:R-:W-:Y:S01]  /*0a80*/  IMAD R12, R5.reuse, 0x3, R14.reuse ;  /* 0x00000003050c7824 */ /* 0x140fe200078e020e */
[----:B------:R-:W-:Y:S01]  /*0a90*/  LOP3.LUT R18, R20, 0x7ffffffc, RZ, 0xc0, !PT ;  /* 0x7ffffffc14127812 */ /* 0x000fe200078ec0ff */
[C---:B------:R-:W-:Y:S01]  /*0aa0*/  IMAD R10, R5.reuse, R4, RZ ;  /* 0x00000004050a7224 */ /* 0x040fe200078e02ff */
[----:B------:R-:W-:Y:S01]  /*0ab0*/  IADD3 R13, PT, PT, R2, R11, RZ ;  /* 0x0000000b020d7210 */ /* 0x000fe20007ffe0ff */
[----:B------:R-:W-:Y:S01]  /*0ac0*/  IMAD R11, R5, 0x2, R14 ;  /* 0x00000002050b7824 */ /* 0x000fe200078e020e */
[----:B------:R-:W0:Y:S01]  /*0ad0*/  LDC.64 R2, c[0x0][0x388] ;  /* 0x0000e200ff027b82 */ /* 0x000e220000000a00 */
[--C-:B------:R-:W-:Y:S01]  /*0ae0*/  IMAD R8, R4, R8, R19.reuse ;  /* 0x0000000804087224 */ /* 0x100fe200078e0213 */
[----:B------:R-:W-:Y:S01]  /*0af0*/  IADD3 R21, PT, PT, -R18, RZ, RZ ;  /* 0x000000ff12157210 */ /* 0x000fe20007ffe1ff */
[----:B------:R-:W-:-:S02]  /*0b00*/  IMAD R11, R4, R11, R19 ;  /* 0x0000000b040b7224 */ /* 0x000fc400078e0213 */
[----:B------:R-:W-:Y:S02]  /*0b10*/  IMAD R12, R4, R12, R19 ;  /* 0x0000000c040c7224 */ /* 0x000fe400078e0213 */
[C---:B------:R-:W-:Y:S02]  /*0b20*/  IMAD R9, R7.reuse, R10, RZ ;  /* 0x0000000a07097224 */ /* 0x040fe400078e02ff */
[C-C-:B------:R-:W-:Y:S02]  /*0b30*/  IMAD R13, R7.reuse, R13, R0.reuse ;  /* 0x0000000d070d7224 */ /* 0x140fe400078e0200 */
[C-C-:B------:R-:W-:Y:S02]  /*0b40*/  IMAD R8, R7.reuse, R8, R0.reuse ;  /* 0x0000000807087224 */ /* 0x140fe400078e0200 */
[C-C-:B------:R-:W-:Y:S02]  /*0b50*/  IMAD R11, R7.reuse, R11, R0.reuse ;  /* 0x0000000b070b7224 */ /* 0x140fe400078e0200 */
[----:B------:R-:W-:-:S02]  /*0b60*/  IMAD R12, R7, R12, R0 ;  /* 0x0000000c070c7224 */ /* 0x000fc400078e0200 */
[C---:B------:R-:W-:Y:S02]  /*0b70*/  IMAD R22, R6.reuse, R9, RZ ;  /* 0x0000000906167224 */ /* 0x040fe400078e02ff */
[C-C-:B------:R-:W-:Y:S02]  /*0b80*/  IMAD R23, R6.reuse, R13, R15.reuse ;  /* 0x0000000d06177224 */ /* 0x140fe400078e020f */
[C-C-:B------:R-:W-:Y:S02]  /*0b90*/  IMAD R25, R6.reuse, R8, R15.reuse ;  /* 0x0000000806197224 */ /* 0x140fe400078e020f */
[C-C-:B------:R-:W-:Y:S02]  /*0ba0*/  IMAD R27, R6.reuse, R11, R15.reuse ;  /* 0x0000000b061b7224 */ /* 0x140fe400078e020f */
[----:B------:R-:W-:-:S07]  /*0bb0*/  IMAD R29, R6, R12, R15 ;  /* 0x0000000c061d7224 */ /* 0x000fce00078e020f */
.L_x_49:
[----:B01----:R-:W-:Y:S01]  /*0bc0*/  IMAD.WIDE R16, R23, 0x4, R2 ;  /* 0x0000000417107825 */ /* 0x003fe200078e0202 */
[----:B------:R-:W-:-:S03]  /*0bd0*/  IADD3 R21, PT, PT, R21, 0x4, RZ ;  /* 0x0000000415157810 */ /* 0x000fc60007ffe0ff */
[--C-:B------:R-:W-:Y:S01]  /*0be0*/  IMAD.WIDE R8, R25, 0x4, R2.reuse ;  /* 0x0000000419087825 */ /* 0x100fe200078e0202 */
[----:B------:R1:W-:Y:S01]  /*0bf0*/  STG.E desc[UR4][R16.64], RZ ;  /* 0x000000ff10007986 */ /* 0x0003e2000c101904 */
[----:B------:R-:W-:Y:S02]  /*0c00*/  ISETP.NE.AND P0, PT, R21, RZ, PT ;  /* 0x000000ff1500720c */ /* 0x000fe40003f05270 */
[--C-:B------:R-:W-:Y:S01]  /*0c10*/  IMAD.WIDE R10, R27, 0x4, R2.reuse ;  /* 0x000000041b0a7825 */ /* 0x100fe200078e0202 */
[----:B------:R1:W-:Y:S01]  /*0c20*/  STG.E desc[UR4][R8.64], RZ ;  /* 0x000000ff08007986 */ /* 0x0003e2000c101904 */
[C---:B------:R-:W-:Y:S02]  /*0c30*/  LEA R25, R22.reuse, R25, 0x2 ;  /* 0x0000001916197211 */ /* 0x040fe400078e10ff */
[----:B------:R-:W-:Y:S01]  /*0c40*/  IMAD.WIDE R12, R29, 0x4, R2 ;  /* 0x000000041d0c7825 */ /* 0x000fe200078e0202 */
[----:B------:R1:W-:Y:S01]  /*0c50*/  STG.E desc[UR4][R10.64], RZ ;  /* 0x000000ff0a007986 */ /* 0x0003e2000c101904 */
[----:B------:R-:W-:-:S02]  /*0c60*/  LEA R27, R22, R27, 0x2 ;  /* 0x0000001b161b7211 */ /* 0x000fc400078e10ff */
[C---:B------:R-:W-:Y:S01]  /*0c70*/  IMAD R23, R22.reuse, 0x4, R23 ;  /* 0x0000000416177824 */ /* 0x040fe200078e0217 */
[----:B------:R1:W-:Y:S01]  /*0c80*/  STG.E desc[UR4][R12.64], RZ ;  /* 0x000000ff0c007986 */ /* 0x0003e2000c101904 */
[----:B------:R-:W-:Y:S01]  /*0c90*/  IMAD R29, R22, 0x4, R29 ;  /* 0x00000004161d7824 */ /* 0x000fe200078e021d */
[----:B------:R-:W-:Y:S06]  /*0ca0*/  @P0 BRA `(.L_x_49) ;  /* 0xfffffffc00c40947 */ /* 0x000fec000383ffff */
.L_x_48:
[----:B------:R-:W-:Y:S05]  /*0cb0*/  @!P1 EXIT ;  /* 0x000000000000994d */ /* 0x000fea0003800000 */
[----:B------:R-:W-:Y:S02]  /*0cc0*/  ISETP.NE.AND P0, PT, R24, 0x1, PT ;  /* 0x000000011800780c */ /* 0x000fe40003f05270 */
[----:B------:R-:W-:-:S04]  /*0cd0*/  LOP3.LUT R20, R20, 0x1, RZ, 0xc0, !PT ;  /* 0x0000000114147812 */ /* 0x000fc800078ec0ff */
[----:B------:R-:W-:-:S07]  /*0ce0*/  ISETP.NE.U32.AND P1, PT, R20, 0x1, PT ;  /* 0x000000011400780c */ /* 0x000fce0003f25070 */
[----:B------:R-:W-:Y:S06]  /*0cf0*/  @!P0 BRA `(.L_x_50) ;  /* 0x0000000000388947 */ /* 0x000fec0003800000 */
[----:B------:R-:W0:Y:S01]  /*0d00*/  LDC.64 R2, c[0x0][0x388] ;  /* 0x0000e200ff027b82 */ /* 0x000e220000000a00 */
[----:B-1----:R-:W-:Y:S01]  /*0d10*/  IMAD R8, R5, R18, R14 ;  /* 0x0000001205087224 */ /* 0x002fe200078e020e */
[----:B------:R-:W-:-:S04]  /*0d20*/  IADD3 R18, PT, PT, R18, 0x2, RZ ;  /* 0x0000000212127810 */ /* 0x000fc80007ffe0ff */
[-C--:B------:R-:W-:Y:S01]  /*0d30*/  IADD3 R9, PT, PT, R5, R8.reuse, RZ ;  /* 0x0000000805097210 */ /* 0x080fe20007ffe0ff */
[----:B------:R-:W-:-:S04]  /*0d40*/  IMAD R8, R4, R8, R19 ;  /* 0x0000000804087224 */ /* 0x000fc800078e0213 */
[----:B------:R-:W-:Y:S02]  /*0d50*/  IMAD R9, R4, R9, R19 ;  /* 0x0000000904097224 */ /* 0x000fe400078e0213 */
[C-C-:B------:R-:W-:Y:S02]  /*0d60*/  IMAD R8, R7.reuse, R8, R0.reuse ;  /* 0x0000000807087224 */ /* 0x140fe400078e0200 */
[----:B------:R-:W-:Y:S02]  /*0d70*/  IMAD R10, R7, R9, R0 ;  /* 0x00000009070a7224 */ /* 0x000fe400078e0200 */
[C-C-:B------:R-:W-:Y:S02]  /*0d80*/  IMAD R9, R6.reuse, R8, R15.reuse ;  /* 0x0000000806097224 */ /* 0x140fe400078e020f */
[----:B------:R-:W-:Y:S02]  /*0d90*/  IMAD R11, R6, R10, R15 ;  /* 0x0000000a060b7224 */ /* 0x000fe400078e020f */
[----:B0-----:R-:W-:-:S04]  /*0da0*/  IMAD.WIDE R8, R9, 0x4, R2 ;  /* 0x0000000409087825 */ /* 0x001fc800078e0202 */
[----:B------:R-:W-:Y:S01]  /*0db0*/  IMAD.WIDE R2, R11, 0x4, R2 ;  /* 0x000000040b027825 */ /* 0x000fe200078e0202 */
[----:B------:R0:W-:Y:S04]  /*0dc0*/  STG.E desc[UR4][R8.64], RZ ;  /* 0x000000ff08007986 */ /* 0x0001e8000c101904 */
[----:B------:R0:W-:Y:S02]  /*0dd0*/  STG.E desc[UR4][R2.64], RZ ;  /* 0x000000ff02007986 */ /* 0x0001e4000c101904 */
.L_x_50:
[----:B------:R-:W-:Y:S05]  /*0de0*/  @P1 EXIT ;  /* 0x000000000000194d */ /* 0x000fea0003800000 */
[----:B0-----:R-:W0:Y:S01]  /*0df0*/  LDC.64 R2, c[0x0][0x388] ;  /* 0x0000e200ff027b82 */ /* 0x001e220000000a00 */
[----:B------:R-:W-:-:S04]  /*0e00*/  IMAD R5, R5, R18, R14 ;  /* 0x0000001205057224 */ /* 0x000fc800078e020e */
[----:B------:R-:W-:-:S04]  /*0e10*/  IMAD R5, R4, R5, R19 ;  /* 0x0000000504057224 */ /* 0x000fc800078e0213 */
[----:B------:R-:W-:-:S04]  /*0e20*/  IMAD R5, R7, R5, R0 ;  /* 0x0000000507057224 */ /* 0x000fc800078e0200 */
[----:B------:R-:W-:-:S04]  /*0e30*/  IMAD R5, R6, R5, R15 ;  /* 0x0000000506057224 */ /* 0x000fc800078e020f */
[----:B0-----:R-:W-:-:S05]  /*0e40*/  IMAD.WIDE R2, R5, 0x4, R2 ;  /* 0x0000000405027825 */ /* 0x001fca00078e0202 */
[----:B------:R-:W-:Y:S01]  /*0e50*/  STG.E desc[UR4][R2.64], RZ ;  /* 0x000000ff02007986 */ /* 0x000fe2000c101904 */
[----:B------:R-:W-:Y:S05]  /*0e60*/  EXIT ;  /* 0x000000000000794d */ /* 0x000fea0003800000 */
.L_x_47:
[----:B------:R-:W0:Y:S01]  /*0e70*/  LDC.64 R2, c[0x0][0x388] ;  /* 0x0000e200ff027b82 */ /* 0x000e220000000a00 */
[----:B------:R-:W-:Y:S02]  /*0e80*/  IMAD R5, R5, R12, R14 ;  /* 0x0000000c05057224 */ /* 0x000fe400078e020e */
[----:B-----5:R-:W-:-:S04]  /*0e90*/  IMAD R8, R8, R9, R11 ;  /* 0x0000000908087224 */ /* 0x020fc800078e020b */
[----:B------:R-:W-:-:S04]  /*0ea0*/  IMAD R5, R4, R5, R8 ;  /* 0x0000000504057224 */ /* 0x000fc800078e0208 */
[----:B------:R-:W-:-:S04]  /*0eb0*/  IMAD R5, R7, R5, R0 ;  /* 0x0000000507057224 */ /* 0x000fc800078e0200 */
[----:B------:R-:W-:-:S04]  /*0ec0*/  IMAD R5, R6, R5, R15 ;  /* 0x0000000506057224 */ /* 0x000fc800078e020f */
[----:B0-----:R-:W-:-:S05]  /*0ed0*/  IMAD.WIDE R2, R5, 0x4, R2 ;  /* 0x0000000405027825 */ /* 0x001fca00078e0202 */
[----:B------:R-:W2:Y:S02]  /*0ee0*/  LDG.E R0, desc[UR4][R2.64] ;  /* 0x0000000402007981 */ /* 0x000ea4000c1e1900 */
[----:B--2---:R-:W-:-:S05]  /*0ef0*/  FADD R5, R0, -1 ;  /* 0xbf80000000057421 */ /* 0x004fca0000000000 */
[----:B------:R-:W-:Y:S01]  /*0f00*/  STG.E desc[UR4][R2.64], R5 ;  /* 0x0000000502007986 */ /* 0x000fe2000c101904 */
[----:B------:R-:W-:Y:S05]  /*0f10*/  EXIT ;  /* 0x000000000000794d */ /* 0x000fea0003800000 */
.L_x_51:
        /* <DEDUP_REMOVED lines=14> */
.L_x_67:


//--------------------- .text.SeqSoftmaxConvBackwardDoubleChar --------------------------
	.section	.text.SeqSoftmaxConvBackwardDoubleChar,"ax",@progbits
	.align	128
        .global         SeqSoftmaxConvBackwardDoubleChar
        .type           SeqSoftmaxConvBackwardDoubleChar,@function
        .size           SeqSoftmaxConvBackwardDoubleChar,(.L_x_68 - SeqSoftmaxConvBackwardDoubleChar)
        .other          SeqSoftmaxConvBackwardDoubleChar,@"STO_CUDA_ENTRY STV_DEFAULT"
SeqSoftmaxConvBackwardDoubleChar:
.text.SeqSoftmaxConvBackwardDoubleChar:
        /* <DEDUP_REMOVED lines=51> */
[----:B------:R-:W-:Y:S01]  /*0330*/  @P0 IADD3 R16, PT, PT, R16, 0x1, RZ ;  /* 0x0000000110100810 */ /* 0x000fe20007ffe0ff */
[----:B-1----:R-:W-:Y:S02]  /*0340*/  IMAD.MOV.U32 R8, RZ, RZ, RZ ;  /* 0x000000ffff087224 */ /* 0x002fe400078e00ff */
[----:B------:R-:W-:-:S04]  /*0350*/  IMAD.MOV R17, RZ, RZ, -R9 ;  /* 0x000000ffff117224 */ /* 0x000fc800078e0a09 */
[----:B------:R-:W-:Y:S02]  /*0360*/  @!P2 IADD3 R16, PT, PT, -R16, RZ, RZ ;  /* 0x000000ff1010a210 */ /* 0x000fe40007ffe1ff */
[----:B------:R-:W-:Y:S01]  /*0370*/  @!P1 LOP3.LUT R16, RZ, R6, RZ, 0x33, !PT ;  /* 0x00000006ff109212 */ /* 0x000fe200078e33ff */
[----:B------:R-:W-:-:S03]  /*0380*/  IMAD R17, R17, R14, RZ ;  /* 0x0000000e11117224 */ /* 0x000fc600078e02ff */
[----:B------:R-:W-:Y:S01]  /*0390*/  IABS R0, R16 ;  /* 0x0000001000007213 */ /* 0x000fe20000000000 */
[----:B------:R-:W-:Y:S01]  /*03a0*/  IMAD.HI.U32 R8, R9, R17, R8 ;  /* 0x0000001109087227 */ /* 0x000fe200078e0008 */
[----:B------:R-:W-:-:S03]  /*03b0*/  IABS R18, R7 ;  /* 0x0000000700127213 */ /* 0x000fc60000000000 */
[----:B------:R-:W-:Y:S01]  /*03c0*/  IMAD.MOV.U32 R9, RZ, RZ, R0 ;  /* 0x000000ffff097224 */ /* 0x000fe200078e0000 */
[----:B------:R-:W-:-:S03]  /*03d0*/  IADD3 R21, PT, PT, RZ, -R18, RZ ;  /* 0x80000012ff157210 */ /* 0x000fc60007ffe0ff */
        /* <DEDUP_REMOVED lines=9> */
[----:B------:R-:W-:Y:S02]  /*0470*/  @!P1 IADD3 R9, PT, PT, -R9, RZ, RZ ;  /* 0x000000ff09099210 */ /* 0x000fe40007ffe1ff */
[----:B------:R-:W-:Y:S02]  /*0480*/  IABS R17, R4 ;  /* 0x0000000400117213 */ /* 0x000fe40000000000 */
[----:B------:R-:W-:Y:S02]  /*0490*/  SEL R0, R19, R9, !P0 ;  /* 0x0000000913007207 */ /* 0x000fe40004000000 */
[----:B------:R-:W1:Y:S02]  /*04a0*/  I2F.RP R20, R17 ;  /* 0x0000001100147306 */ /* 0x000e640000209400 */
[----:B------:R-:W-:-:S04]  /*04b0*/  IADD3 R18, PT, PT, R15, -R0, RZ ;  /* 0x800000000f127210 */ /* 0x000fc80007ffe0ff */
        /* <DEDUP_REMOVED lines=11> */
[----:B------:R-:W-:Y:S02]  /*0570*/  @!P2 IADD3 R8, PT, PT, R8, 0x1, RZ ;  /* 0x000000010808a810 */ /* 0x000fe40007ffe0ff */
[----:B------:R-:W-:-:S06]  /*0580*/  IABS R18, R5 ;  /* 0x0000000500127213 */ /* 0x000fcc0000000000 */
[----:B------:R-:W-:Y:S01]  /*0590*/  @P1 VIADD R8, R8, 0x1 ;  /* 0x0000000108081836 */ /* 0x000fe20000000000 */
[----:B-1----:R-:W-:-:S04]  /*05a0*/  IADD3 R14, PT, PT, RZ, -R9, RZ ;  /* 0x80000009ff0e7210 */ /* 0x002fc80007ffe0ff */
[----:B------:R-:W-:Y:S01]  /*05b0*/  @!P3 IADD3 R8, PT, PT, -R8, RZ, RZ ;  /* 0x000000ff0808b210 */ /* 0x000fe20007ffe1ff */
[----:B------:R-:W-:-:S03]  /*05c0*/  IMAD R21, R14, R17, RZ ;  /* 0x000000110e157224 */ /* 0x000fc600078e02ff */
[----:B------:R-:W-:Y:S01]  /*05d0*/  SEL R19, R19, R8, !P0 ;  /* 0x0000000813137207 */ /* 0x000fe20004000000 */
[----:B------:R-:W-:Y:S01]  /*05e0*/  IMAD.MOV.U32 R14, RZ, RZ, R18 ;  /* 0x000000ffff0e7224 */ /* 0x000fe200078e0012 */
[----:B------:R-:W-:Y:S02]  /*05f0*/  MOV R8, RZ ;  /* 0x000000ff00087202 */ /* 0x000fe40000000f00 */
[----:B------:R-:W-:Y:S01]  /*0600*/  IABS R18, R19 ;  /* 0x0000001300127213 */ /* 0x000fe20000000000 */
        /* <DEDUP_REMOVED lines=16> */
[----:B------:R-:W-:Y:S01]  /*0710*/  ISETP.NE.AND P1, PT, R4, RZ, PT ;  /* 0x000000ff0400720c */ /* 0x000fe20003f25270 */
[----:B------:R-:W-:-:S04]  /*0720*/  HFMA2 R8, -RZ, RZ, 0, 0 ;  /* 0x00000000ff087431 */ /* 0x000fc800000001ff */
[----:B------:R-:W-:Y:S02]  /*0730*/  @P0 IADD3 R18, PT, PT, R18, 0x1, RZ ;  /* 0x0000000112120810 */ /* 0x000fe40007ffe0ff */
[----:B-1----:R-:W-:-:S04]  /*0740*/  IADD3 R17, PT, PT, RZ, -R9, RZ ;  /* 0x80000009ff117210 */ /* 0x002fc80007ffe0ff */
[----:B------:R-:W-:Y:S02]  /*0750*/  @!P2 IMAD.MOV R18, RZ, RZ, -R18 ;  /* 0x000000ffff12a224 */ /* 0x000fe400078e0a12 */
[----:B------:R-:W-:Y:S02]  /*0760*/  @!P1 LOP3.LUT R18, RZ, R4, RZ, 0x33, !PT ;  /* 0x00000004ff129212 */ /* 0x000fe400078e33ff */
[----:B------:R-:W-:Y:S01]  /*0770*/  IABS R21, R5 ;  /* 0x0000000500157213 */ /* 0x000fe20000000000 */
[----:B------:R-:W-:Y:S01]  /*0780*/  IMAD R17, R17, R14, RZ ;  /* 0x0000000e11117224 */ /* 0x000fe200078e02ff */
[----:B------:R-:W-:Y:S02]  /*0790*/  IABS R20, R18 ;  /* 0x0000001200147213 */ /* 0x000fe40000000000 */
        /* <DEDUP_REMOVED lines=20> */
[----:B0-----:R-:W-:-:S04]  /*08e0*/  IMAD R10, R10, R15, UR7 ;  /* 0x000000070a0a7e24 */ /* 0x001fc8000f8e020f */
[----:B------:R-:W-:Y:S02]  /*08f0*/  IMAD R14, R5, R14, R18 ;  /* 0x0000000e050e7224 */ /* 0x000fe400078e0212 */
[----:B----4-:R-:W-:Y:S02]  /*0900*/  IMAD R17, R11, R0, UR6 ;  /* 0x000000060b117e24 */ /* 0x010fe4000f8e0200 */
        /* <DEDUP_REMOVED lines=43> */
.L_x_54:
[----:B01----:R-:W-:Y:S01]  /*0bc0*/  IMAD.WIDE R16, R23, 0x8, R2 ;  /* 0x0000000817107825 */ /* 0x003fe200078e0202 */
[----:B------:R-:W-:-:S03]  /*0bd0*/  IADD3 R21, PT, PT, R21, 0x4, RZ ;  /* 0x0000000415157810 */ /* 0x000fc60007ffe0ff */
[--C-:B------:R-:W-:Y:S01]  /*0be0*/  IMAD.WIDE R8, R25, 0x8, R2.reuse ;  /* 0x0000000819087825 */ /* 0x100fe200078e0202 */
[----:B------:R1:W-:Y:S01]  /*0bf0*/  STG.E.64 desc[UR4][R16.64], RZ ;  /* 0x000000ff10007986 */ /* 0x0003e2000c101b04 */
[----:B------:R-:W-:Y:S02]  /*0c00*/  ISETP.NE.AND P0, PT, R21, RZ, PT ;  /* 0x000000ff1500720c */ /* 0x000fe40003f05270 */
[--C-:B------:R-:W-:Y:S01]  /*0c10*/  IMAD.WIDE R10, R27, 0x8, R2.reuse ;  /* 0x000000081b0a7825 */ /* 0x100fe200078e0202 */
[----:B------:R1:W-:Y:S01]  /*0c20*/  STG.E.64 desc[UR4][R8.64], RZ ;  /* 0x000000ff08007986 */ /* 0x0003e2000c101b04 */
[C---:B------:R-:W-:Y:S02]  /*0c30*/  LEA R25, R22.reuse, R25, 0x2 ;  /* 0x0000001916197211 */ /* 0x040fe400078e10ff */
[----:B------:R-:W-:Y:S01]  /*0c40*/  IMAD.WIDE R12, R29, 0x8, R2 ;  /* 0x000000081d0c7825 */ /* 0x000fe200078e0202 */
[----:B------:R1:W-:Y:S01]  /*0c50*/  STG.E.64 desc[UR4][R10.64], RZ ;  /* 0x000000ff0a007986 */ /* 0x0003e2000c101b04 */
[----:B------:R-:W-:-:S02]  /*0c60*/  LEA R27, R22, R27, 0x2 ;  /* 0x0000001b161b7211 */ /* 0x000fc400078e10ff */
[C---:B------:R-:W-:Y:S01]  /*0c70*/  IMAD R23, R22.reuse, 0x4, R23 ;  /* 0x0000000416177824 */ /* 0x040fe200078e0217 */
[----:B------:R1:W-:Y:S01]  /*0c80*/  STG.E.64 desc[UR4][R12.64], RZ ;  /* 0x000000ff0c007986 */ /* 0x0003e2000c101b04 */
[----:B------:R-:W-:Y:S01]  /*0c90*/  IMAD R29, R22, 0x4, R29 ;  /* 0x00000004161d7824 */ /* 0x000fe200078e021d */
[----:B------:R-:W-:Y:S06]  /*0ca0*/  @P0 BRA `(.L_x_54) ;  /* 0xfffffffc00c40947 */ /* 0x000fec000383ffff */
.L_x_53:
        /* <DEDUP_REMOVED lines=17> */
[----:B------:R0:W-:Y:S04]  /*0dc0*/  STG.E.64 desc[UR4][R8.64], RZ ;  /* 0x000000ff08007986 */ /* 0x0001e8000c101b04 */
[----:B------:R0:W-:Y:S02]  /*0dd0*/  STG.E.64 desc[UR4][R2.64], RZ ;  /* 0x000000ff02007986 */ /* 0x0001e4000c101b04 */
.L_x_55:
[----:B------:R-:W-:Y:S05]  /*0de0*/  @P1 EXIT ;  /* 0x000000000000194d */ /* 0x000fea0003800000 */
[----:B0-----:R-:W0:Y:S01]  /*0df0*/  LDC.64 R2, c[0x0][0x388] ;  /* 0x0000e200ff027b82 */ /* 0x001e220000000a00 */
[----:B------:R-:W-:-:S04]  /*0e00*/  IMAD R5, R5, R18, R14 ;  /* 0x0000001205057224 */ /* 0x000fc800078e020e */
[----:B------:R-:W-:-:S04]  /*0e10*/  IMAD R5, R4, R5, R19 ;  /* 0x0000000504057224 */ /* 0x000fc800078e0213 */
[----:B------:R-:W-:-:S04]  /*0e20*/  IMAD R5, R7, R5, R0 ;  /* 0x0000000507057224 */ /* 0x000fc800078e0200 */
[----:B------:R-:W-:-:S04]  /*0e30*/  IMAD R5, R6, R5, R15 ;  /* 0x0000000506057224 */ /* 0x000fc800078e020f */
[----:B0-----:R-:W-:-:S05]  /*0e40*/  IMAD.WIDE R2, R5, 0x8, R2 ;  /* 0x0000000805027825 */ /* 0x001fca00078e0202 */
[----:B------:R-:W-:Y:S01]  /*0e50*/  STG.E.64 desc[UR4][R2.64], RZ ;  /* 0x000000ff02007986 */ /* 0x000fe2000c101b04 */
[----:B------:R-:W-:Y:S05]  /*0e60*/  EXIT ;  /* 0x000000000000794d */ /* 0x000fea0003800000 */
.L_x_52:
[----:B------:R-:W0:Y:S01]  /*0e70*/  LDC.64 R2, c[0x0][0x388] ;  /* 0x0000e200ff027b82 */ /* 0x000e220000000a00 */
[----:B------:R-:W-:Y:S02]  /*0e80*/  IMAD R5, R5, R12, R14 ;  /* 0x0000000c05057224 */ /* 0x000fe400078e020e */
[----:B-----5:R-:W-:-:S04]  /*0e90*/  IMAD R8, R8, R9, R11 ;  /* 0x0000000908087224 */ /* 0x020fc800078e020b */
[----:B------:R-:W-:-:S04]  /*0ea0*/  IMAD R5, R4, R5, R8 ;  /* 0x0000000504057224 */ /* 0x000fc800078e0208 */
[----:B------:R-:W-:-:S04]  /*0eb0*/  IMAD R5, R7, R5, R0 ;  /* 0x0000000507057224 */ /* 0x000fc800078e0200 */
[----:B------:R-:W-:-:S04]  /*0ec0*/  IMAD R5, R6, R5, R15 ;  /* 0x0000000506057224 */ /* 0x000fc800078e020f */
[----:B0-----:R-:W-:-:S05]  /*0ed0*/  IMAD.WIDE R2, R5, 0x8, R2 ;  /* 0x0000000805027825 */ /* 0x001fca00078e0202 */
[----:B------:R-:W2:Y:S02]  /*0ee0*/  LDG.E.64 R4, desc[UR4][R2.64] ;  /* 0x0000000402047981 */ /* 0x000ea4000c1e1b00 */
[----:B--2---:R-:W-:-:S07]  /*0ef0*/  DADD R4, R4, -1 ;  /* 0xbff0000004047429 */ /* 0x004fce0000000000 */
[----:B------:R-:W-:Y:S01]  /*0f00*/  STG.E.64 desc[UR4][R2.64], R4 ;  /* 0x0000000402007986 */ /* 0x000fe2000c101b04 */
[----:B------:R-:W-:Y:S05]  /*0f10*/  EXIT ;  /* 0x000000000000794d */ /* 0x000fea0003800000 */
.L_x_56:
        /* <DEDUP_REMOVED lines=14> */
.L_x_68:


//--------------------- .nv.shared.reserved.0     --------------------------
	.section	.nv.shared.reserved.0,"aw",@nobits
	.weak		__nv_reservedSMEM_offset_0_alias
	.size		__nv_reservedSMEM_offset_0_alias, 0, 64
	.other		__nv_reservedSMEM_offset_0_alias,@"STO_CUDA_RESERVED_SHARED STV_DEFAULT"
__nv_reservedSMEM_offset_0_alias:
	.zero		0
	.zero		64


//--------------------- .nv.constant0.AdamDouble  --------------------------
	.section	.nv.constant0.AdamDouble,"a",@progbits
	.sectionflags	@""
	.align	4
.nv.constant0.AdamDouble:
	.zero		940


//--------------------- .nv.constant0.AdamFloat   --------------------------
	.section	.nv.constant0.AdamFloat,"a",@progbits
	.sectionflags	@""
	.align	4
.nv.constant0.AdamFloat:
	.zero		940


//--------------------- .nv.constant0.FillDouble  --------------------------
	.section	.nv.constant0.FillDouble,"a",@progbits
	.sectionflags	@""
	.align	4
.nv.constant0.FillDouble:
	.zero		916


//--------------------- .nv.constant0.FillFloat   --------------------------
	.section	.nv.constant0.FillFloat,"a",@progbits
	.sectionflags	@""
	.align	4
.nv.constant0.FillFloat:
	.zero		912


//--------------------- .nv.constant0.SeqSoftmaxConvErrorFloatChar --------------------------
	.section	.nv.constant0.SeqSoftmaxConvErrorFloatChar,"a",@progbits
	.sectionflags	@""
	.align	4
.nv.constant0.SeqSoftmaxConvErrorFloatChar:
	.zero		940


//--------------------- .nv.constant0.SeqSoftmaxConvErrorDoubleChar --------------------------
	.section	.nv.constant0.SeqSoftmaxConvErrorDoubleChar,"a",@progbits
	.sectionflags	@""
	.align	4
.nv.constant0.SeqSoftmaxConvErrorDoubleChar:
	.zero		944


//--------------------- .nv.constant0.SeqSoftmaxConvBackwardFloatChar --------------------------
	.section	.nv.constant0.SeqSoftmaxConvBackwardFloatChar,"a",@progbits
	.sectionflags	@""
	.align	4
.nv.constant0.SeqSoftmaxConvBackwardFloatChar:
	.zero		928


//--------------------- .nv.constant0.SeqSoftmaxConvBackwardDoubleChar --------------------------
	.section	.nv.constant0.SeqSoftmaxConvBackwardDoubleChar,"a",@progbits
	.sectionflags	@""
	.align	4
.nv.constant0.SeqSoftmaxConvBackwardDoubleChar:
	.zero		928


//--------------------- SYMBOLS --------------------------

	.type		.nv.reservedSmem.offset0,@object
	.size		.nv.reservedSmem.offset0,0x4
